	.target	sm_100a

	.elftype	@"ET_EXEC"


//--------------------- .note.nv.tkinfo           --------------------------
	.section	.note.nv.tkinfo,"",@"SHT_NOTE"
	.sectionflags	@"SHF_NOTE_NV_TKINFO"
	.tkinfo
        /*0018*/ 	.word	0x00000002
        /*0030*/ 	.string	""
        /*0030*/ 	.string	"ptxas"
        /*0030*/ 	.string	"Cuda compilation tools, release 13.0, V13.0.88"
        /*0030*/ 	.string	"Build cuda_13.0.r13.0/compiler.36424714_0"
        /*0030*/ 	.string	"-arch sm_100a -m 64 "



//--------------------- .note.nv.cuinfo           --------------------------
	.section	.note.nv.cuinfo,"",@"SHT_NOTE"
	.sectionflags	@"SHF_NOTE_NV_CUINFO"
        /*0018*/ 	.short	0x0002
        /*001a*/ 	.short	0x0064
        /*001c*/ 	.short	0x0082
	.zero		2


//--------------------- .nv.info                  --------------------------
	.section	.nv.info,"",@"SHT_CUDA_INFO"
	.align	4


	//----- nvinfo : EIATTR_REGCOUNT
	.align		4
        /*0000*/ 	.byte	0x04, 0x2f
        /*0002*/ 	.short	(.L_19 - .L_18)
	.align		4
.L_18:
        /*0004*/ 	.word	index@(_ZN7cutlass13device_kernelINS_4gemm6kernel13GemmUniversalIN4cute5tupleIJiiiiEEENS1_10collective13CollectiveMmaINS1_35MainloopSm100TmaUmmaWarpSpecializedILi4ELi2ELi4ENS5_IJNS4_1CILi8EEENSA_ILi1EEESC_EEEEENS5_IJNSA_ILi64EEENSA_ILi256EEENSA_ILi32EEEEEENS_10tfloat32_tENS5_IJlSC_lEEESJ_SK_NS4_8TiledMMAINS4_8MMA_AtomIJNS4_17SM100_MMA_TF32_SSISJ_SJ_fLi64ELi256ELNS4_4UMMA5MajorE0ELSP_0ELNSO_7ScaleInE0ELSQ_0EEEEEENS4_6LayoutINS5_IJSC_SC_SC_EEENS5_IJNSA_ILi0EEESV_SV_EEEEENS5_IJNS4_10UnderscoreESY_SY_EEEEENS4_13SM90_TMA_LOADENS4_14ComposedLayoutINS4_7SwizzleILi3ELi4ELi3EEENS4_18smem_ptr_flag_bitsILi32EEENST_INS5_IJSB_SH_EEENS5_IJSH_SC_EEEEEEEvNS4_8identityENS4_23SM90_TMA_LOAD_MULTICASTES1A_vS1B_EENS_8epilogue10collective18CollectiveEpilogueINS1E_23Sm100TmaWarpSpecializedILi4ELi2ELi16ELb1ELb0EEEJSI_NS5_IJNST_ISF_SC_EENST_ISH_SC_EEEEESJ_SK_SJ_SK_NS1E_6fusion15FusionCallbacksIS1I_NS1M_17LinearCombinationISJ_fSJ_fLNS_15FloatRoundStyleE2EEESI_S1L_JEEENS4_5SM1004TMEM4LOAD26SM100_TMEM_LOAD_16dp128b8xES11_S1A_NS4_17SM75_U32x4_LDSM_NENS4_14SM90_TMA_STOREES1A_NS4_17SM90_U32x4_STSM_NENS4_39AutoVectorizingCopyWithAssumedAlignmentILi128EEEEEEvvEEEEvNT_6ParamsE)
        /*0008*/ 	.word	0x00000060


	//----- nvinfo : EIATTR_FRAME_SIZE
	.align		4
.L_19:
        /*000c*/ 	.byte	0x04, 0x11
        /*000e*/ 	.short	(.L_21 - .L_20)
	.align		4
.L_20:
        /*0010*/ 	.word	index@($__internal_2_$__cuda_sm10x_tcgen05_guardrail_trap_unallocated_columns_being_dealloced)
        /*0014*/ 	.word	0x00000000


	//----- nvinfo : EIATTR_FRAME_SIZE
	.align		4
.L_21:
        /*0018*/ 	.byte	0x04, 0x11
        /*001a*/ 	.short	(.L_23 - .L_22)
	.align		4
.L_22:
        /*001c*/ 	.word	index@($__internal_1_$__cuda_sm10x_tcgen05_guardrail_trap_phase_invalid_during_alloc)
        /*0020*/ 	.word	0x00000000


	//----- nvinfo : EIATTR_FRAME_SIZE
	.align		4
.L_23:
        /*0024*/ 	.byte	0x04, 0x11
        /*0026*/ 	.short	(.L_25 - .L_24)
	.align		4
.L_24:
        /*0028*/ 	.word	index@($__internal_0_$__cuda_sm10x_tcgen05_guardrail_trap_col_being_dealloced_not_returned_by_alloc)
        /*002c*/ 	.word	0x00000000


	//----- nvinfo : EIATTR_FRAME_SIZE
	.align		4
.L_25:
        /*0030*/ 	.byte	0x04, 0x11
        /*0032*/ 	.short	(.L_27 - .L_26)
	.align		4
.L_26:
        /*0034*/ 	.word	index@(_ZN7cutlass13device_kernelINS_4gemm6kernel13GemmUniversalIN4cute5tupleIJiiiiEEENS1_10collective13CollectiveMmaINS1_35MainloopSm100TmaUmmaWarpSpecializedILi4ELi2ELi4ENS5_IJNS4_1CILi8EEENSA_ILi1EEESC_EEEEENS5_IJNSA_ILi64EEENSA_ILi256EEENSA_ILi32EEEEEENS_10tfloat32_tENS5_IJlSC_lEEESJ_SK_NS4_8TiledMMAINS4_8MMA_AtomIJNS4_17SM100_MMA_TF32_SSISJ_SJ_fLi64ELi256ELNS4_4UMMA5MajorE0ELSP_0ELNSO_7ScaleInE0ELSQ_0EEEEEENS4_6LayoutINS5_IJSC_SC_SC_EEENS5_IJNSA_ILi0EEESV_SV_EEEEENS5_IJNS4_10UnderscoreESY_SY_EEEEENS4_13SM90_TMA_LOADENS4_14ComposedLayoutINS4_7SwizzleILi3ELi4ELi3EEENS4_18smem_ptr_flag_bitsILi32EEENST_INS5_IJSB_SH_EEENS5_IJSH_SC_EEEEEEEvNS4_8identityENS4_23SM90_TMA_LOAD_MULTICASTES1A_vS1B_EENS_8epilogue10collective18CollectiveEpilogueINS1E_23Sm100TmaWarpSpecializedILi4ELi2ELi16ELb1ELb0EEEJSI_NS5_IJNST_ISF_SC_EENST_ISH_SC_EEEEESJ_SK_SJ_SK_NS1E_6fusion15FusionCallbacksIS1I_NS1M_17LinearCombinationISJ_fSJ_fLNS_15FloatRoundStyleE2EEESI_S1L_JEEENS4_5SM1004TMEM4LOAD26SM100_TMEM_LOAD_16dp128b8xES11_S1A_NS4_17SM75_U32x4_LDSM_NENS4_14SM90_TMA_STOREES1A_NS4_17SM90_U32x4_STSM_NENS4_39AutoVectorizingCopyWithAssumedAlignmentILi128EEEEEEvvEEEEvNT_6ParamsE)
        /*0038*/ 	.word	0x00000000


	//----- nvinfo : EIATTR_MIN_STACK_SIZE
	.align		4
.L_27:
        /*003c*/ 	.byte	0x04, 0x12
        /*003e*/ 	.short	(.L_29 - .L_28)
	.align		4
.L_28:
        /*0040*/ 	.word	index@(_ZN7cutlass13device_kernelINS_4gemm6kernel13GemmUniversalIN4cute5tupleIJiiiiEEENS1_10collective13CollectiveMmaINS1_35MainloopSm100TmaUmmaWarpSpecializedILi4ELi2ELi4ENS5_IJNS4_1CILi8EEENSA_ILi1EEESC_EEEEENS5_IJNSA_ILi64EEENSA_ILi256EEENSA_ILi32EEEEEENS_10tfloat32_tENS5_IJlSC_lEEESJ_SK_NS4_8TiledMMAINS4_8MMA_AtomIJNS4_17SM100_MMA_TF32_SSISJ_SJ_fLi64ELi256ELNS4_4UMMA5MajorE0ELSP_0ELNSO_7ScaleInE0ELSQ_0EEEEEENS4_6LayoutINS5_IJSC_SC_SC_EEENS5_IJNSA_ILi0EEESV_SV_EEEEENS5_IJNS4_10UnderscoreESY_SY_EEEEENS4_13SM90_TMA_LOADENS4_14ComposedLayoutINS4_7SwizzleILi3ELi4ELi3EEENS4_18smem_ptr_flag_bitsILi32EEENST_INS5_IJSB_SH_EEENS5_IJSH_SC_EEEEEEEvNS4_8identityENS4_23SM90_TMA_LOAD_MULTICASTES1A_vS1B_EENS_8epilogue10collective18CollectiveEpilogueINS1E_23Sm100TmaWarpSpecializedILi4ELi2ELi16ELb1ELb0EEEJSI_NS5_IJNST_ISF_SC_EENST_ISH_SC_EEEEESJ_SK_SJ_SK_NS1E_6fusion15FusionCallbacksIS1I_NS1M_17LinearCombinationISJ_fSJ_fLNS_15FloatRoundStyleE2EEESI_S1L_JEEENS4_5SM1004TMEM4LOAD26SM100_TMEM_LOAD_16dp128b8xES11_S1A_NS4_17SM75_U32x4_LDSM_NENS4_14SM90_TMA_STOREES1A_NS4_17SM90_U32x4_STSM_NENS4_39AutoVectorizingCopyWithAssumedAlignmentILi128EEEEEEvvEEEEvNT_6ParamsE)
        /*0044*/ 	.word	0x00000000
.L_29:


//--------------------- .nv.compat                --------------------------
	.section	.nv.compat,"",@"SHT_CUDA_COMPAT_INFO"
	.align	4
        /*0000*/ 	.byte	0x02, 0x09, 0x01, 0x00, 0x02, 0x02, 0x02, 0x00, 0x02, 0x05, 0x05, 0x00, 0x03, 0x07, 0x01, 0x01
        /*0010*/ 	.byte	0x02, 0x03, 0x01, 0x00, 0x02, 0x06, 0x01, 0x00, 0x04, 0x0b, 0x08, 0x00, 0x09, 0x00, 0x00, 0x00
        /*0020*/ 	.byte	0x00, 0x00, 0x00, 0x00


//--------------------- .nv.info._ZN7cutlass13device_kernelINS_4gemm6kernel13GemmUniversalIN4cute5tupleIJiiiiEEENS1_10collective13CollectiveMmaINS1_35MainloopSm100TmaUmmaWarpSpecializedILi4ELi2ELi4ENS5_IJNS4_1CILi8EEENSA_ILi1EEESC_EEEEENS5_IJNSA_ILi64EEENSA_ILi256EEENSA_ILi32EEEEEENS_10tfloat32_tENS5_IJlSC_lEEESJ_SK_NS4_8TiledMMAINS4_8MMA_AtomIJNS4_17SM100_MMA_TF32_SSISJ_SJ_fLi64ELi256ELNS4_4UMMA5MajorE0ELSP_0ELNSO_7ScaleInE0ELSQ_0EEEEEENS4_6LayoutINS5_IJSC_SC_SC_EEENS5_IJNSA_ILi0EEESV_SV_EEEEENS5_IJNS4_10UnderscoreESY_SY_EEEEENS4_13SM90_TMA_LOADENS4_14ComposedLayoutINS4_7SwizzleILi3ELi4ELi3EEENS4_18smem_ptr_flag_bitsILi32EEENST_INS5_IJSB_SH_EEENS5_IJSH_SC_EEEEEEEvNS4_8identityENS4_23SM90_TMA_LOAD_MULTICASTES1A_vS1B_EENS_8epilogue10collective18CollectiveEpilogueINS1E_23Sm100TmaWarpSpecializedILi4ELi2ELi16ELb1ELb0EEEJSI_NS5_IJNST_ISF_SC_EENST_ISH_SC_EEEEESJ_SK_SJ_SK_NS1E_6fusion15FusionCallbacksIS1I_NS1M_17LinearCombinationISJ_fSJ_fLNS_15FloatRoundStyleE2EEESI_S1L_JEEENS4_5SM1004TMEM4LOAD26SM100_TMEM_LOAD_16dp128b8xES11_S1A_NS4_17SM75_U32x4_LDSM_NENS4_14SM90_TMA_STOREES1A_NS4_17SM90_U32x4_STSM_NENS4_39AutoVectorizingCopyWithAssumedAlignmentILi128EEEEEEvvEEEEvNT_6ParamsE --------------------------
	.section	.nv.info._ZN7cutlass13device_kernelINS_4gemm6kernel13GemmUniversalIN4cute5tupleIJiiiiEEENS1_10collective13CollectiveMmaINS1_35MainloopSm100TmaUmmaWarpSpecializedILi4ELi2ELi4ENS5_IJNS4_1CILi8EEENSA_ILi1EEESC_EEEEENS5_IJNSA_ILi64EEENSA_ILi256EEENSA_ILi32EEEEEENS_10tfloat32_tENS5_IJlSC_lEEESJ_SK_NS4_8TiledMMAINS4_8MMA_AtomIJNS4_17SM100_MMA_TF32_SSISJ_SJ_fLi64ELi256ELNS4_4UMMA5MajorE0ELSP_0ELNSO_7ScaleInE0ELSQ_0EEEEEENS4_6LayoutINS5_IJSC_SC_SC_EEENS5_IJNSA_ILi0EEESV_SV_EEEEENS5_IJNS4_10UnderscoreESY_SY_EEEEENS4_13SM90_TMA_LOADENS4_14ComposedLayoutINS4_7SwizzleILi3ELi4ELi3EEENS4_18smem_ptr_flag_bitsILi32EEENST_INS5_IJSB_SH_EEENS5_IJSH_SC_EEEEEEEvNS4_8identityENS4_23SM90_TMA_LOAD_MULTICASTES1A_vS1B_EENS_8epilogue10collective18CollectiveEpilogueINS1E_23Sm100TmaWarpSpecializedILi4ELi2ELi16ELb1ELb0EEEJSI_NS5_IJNST_ISF_SC_EENST_ISH_SC_EEEEESJ_SK_SJ_SK_NS1E_6fusion15FusionCallbacksIS1I_NS1M_17LinearCombinationISJ_fSJ_fLNS_15FloatRoundStyleE2EEESI_S1L_JEEENS4_5SM1004TMEM4LOAD26SM100_TMEM_LOAD_16dp128b8xES11_S1A_NS4_17SM75_U32x4_LDSM_NENS4_14SM90_TMA_STOREES1A_NS4_17SM90_U32x4_STSM_NENS4_39AutoVectorizingCopyWithAssumedAlignmentILi128EEEEEEvvEEEEvNT_6ParamsE,"",@"SHT_CUDA_INFO"
	.sectionflags	@""
	.align	4


	//----- nvinfo : EIATTR_CUDA_API_VERSION
	.align		4
        /*0000*/ 	.byte	0x04, 0x37
        /*0002*/ 	.short	(.L_31 - .L_30)
.L_30:
        /*0004*/ 	.word	0x00000082


	//----- nvinfo : EIATTR_KPARAM_INFO
	.align		4
.L_31:
        /*0008*/ 	.byte	0x04, 0x17
        /*000a*/ 	.short	(.L_33 - .L_32)
.L_32:
        /*000c*/ 	.word	0x00000000
        /*0010*/ 	.short	0x0000
        /*0012*/ 	.short	0x0000
        /*0014*/ 	.byte	0x00, 0xf0, 0x01, 0x20


	//----- nvinfo : EIATTR_AT_ENTRY_FRAGMENTS
	.align		4
.L_33:
        /*0018*/ 	.byte	0x04, 0x4f
        /*001a*/ 	.short	(.L_35 - .L_34)


	//   ....[0]....
.L_34:
        /*001c*/ 	.word	0x00000006


	//----- nvinfo : EIATTR_RESERVED_SMEM_USED
	.align		4
.L_35:
        /*0020*/ 	.byte	0x01, 0x41
	.zero		2


	//----- nvinfo : EIATTR_SPARSE_MMA_MASK
	.align		4
        /*0024*/ 	.byte	0x03, 0x50
        /*0026*/ 	.short	0x0000


	//----- nvinfo : EIATTR_TCGEN05_1CTA_USED
	.align		4
        /*0028*/ 	.byte	0x01, 0x51
	.zero		2


	//----- nvinfo : EIATTR_MAXREG_COUNT
	.align		4
        /*002c*/ 	.byte	0x03, 0x1b
        /*002e*/ 	.short	0x00ff


	//----- nvinfo : EIATTR_NUM_BARRIERS
	.align		4
        /*0030*/ 	.byte	0x02, 0x4c
        /*0032*/ 	.byte	0x07
	.zero		1


	//----- nvinfo : EIATTR_EXTERNS
	.align		4
        /*0034*/ 	.byte	0x04, 0x0f
        /*0036*/ 	.short	(.L_37 - .L_36)


	//   ....[0]....
	.align		4
.L_36:
        /*0038*/ 	.word	index@(__assertfail)


	//----- nvinfo : EIATTR_MERCURY_ISA_VERSION
	.align		4
.L_37:
        /*003c*/ 	.byte	0x03, 0x5f
        /*003e*/ 	.short	0x0101


	//----- nvinfo : EIATTR_INT_WARP_WIDE_INSTR_OFFSETS
	.align		4
        /*0040*/ 	.byte	0x04, 0x31
        /*0042*/ 	.short	(.L_39 - .L_38)


	//   ....[0]....
.L_38:
        /*0044*/ 	.word	0x00003e30


	//   ....[1]....
        /*0048*/ 	.word	0x00003e50


	//   ....[2]....
        /*004c*/ 	.word	0x00003e80


	//   ....[3]....
        /*0050*/ 	.word	0x00004a90


	//   ....[4]....
        /*0054*/ 	.word	0x00004af0


	//   ....[5]....
        /*0058*/ 	.word	0x00004be0


	//   ....[6]....
        /*005c*/ 	.word	0x00004c60


	//   ....[7]....
        /*0060*/ 	.word	0x00004d40


	//   ....[8]....
        /*0064*/ 	.word	0x00004dc0


	//   ....[9]....
        /*0068*/ 	.word	0x00004eb0


	//   ....[10]....
        /*006c*/ 	.word	0x00004f40


	//   ....[11]....
        /*0070*/ 	.word	0x00005030


	//   ....[12]....
        /*0074*/ 	.word	0x000050b0


	//   ....[13]....
        /*0078*/ 	.word	0x000051b0


	//   ....[14]....
        /*007c*/ 	.word	0x00005230


	//   ....[15]....
        /*0080*/ 	.word	0x00005330


	//   ....[16]....
        /*0084*/ 	.word	0x000053c0


	//   ....[17]....
        /*0088*/ 	.word	0x000054c0


	//   ....[18]....
        /*008c*/ 	.word	0x00005550


	//----- nvinfo : EIATTR_COOP_GROUP_MASK_REGIDS
	.align		4
.L_39:
        /*0090*/ 	.byte	0x04, 0x29
        /*0092*/ 	.short	(.L_41 - .L_40)


	//   ....[0]....
.L_40:
        /*0094*/ 	.word	0xffffffff


	//   ....[1]....
        /*0098*/ 	.word	0xffffffff


	//   ....[2]....
        /*009c*/ 	.word	0xffffffff


	//   ....[3]....
        /*00a0*/ 	.word	0xffffffff


	//   ....[4]....
        /*00a4*/ 	.word	0xffffffff


	//   ....[5]....
        /*00a8*/ 	.word	0xffffffff


	//   ....[6]....
        /*00ac*/ 	.word	0xffffffff


	//   ....[7]....
        /*00b0*/ 	.word	0xffffffff


	//   ....[8]....
        /*00b4*/ 	.word	0xffffffff


	//   ....[9]....
        /*00b8*/ 	.word	0xffffffff


	//   ....[10]....
        /*00bc*/ 	.word	0xffffffff


	//   ....[11]....
        /*00c0*/ 	.word	0xffffffff


	//   ....[12]....
        /*00c4*/ 	.word	0xffffffff


	//   ....[13]....
        /*00c8*/ 	.word	0xffffffff


	//----- nvinfo : EIATTR_COOP_GROUP_INSTR_OFFSETS
	.align		4
.L_41:
        /*00cc*/ 	.byte	0x04, 0x28
        /*00ce*/ 	.short	(.L_43 - .L_42)


	//   ....[0]....
.L_42:
        /*00d0*/ 	.word	0x00000080


	//   ....[1]....
        /*00d4*/ 	.word	0x000004f0


	//   ....[2]....
        /*00d8*/ 	.word	0x00000690


	//   ....[3]....
        /*00dc*/ 	.word	0x00000830


	//   ....[4]....
        /*00e0*/ 	.word	0x00000930


	//   ....[5]....
        /*00e4*/ 	.word	0x00000aa0


	//   ....[6]....
        /*00e8*/ 	.word	0x00000c40


	//   ....[7]....
        /*00ec*/ 	.word	0x00000df0


	//   ....[8]....
        /*00f0*/ 	.word	0x00002130


	//   ....[9]....
        /*00f4*/ 	.word	0x00003020


	//   ....[10]....
        /*00f8*/ 	.word	0x00003230


	//   ....[11]....
        /*00fc*/ 	.word	0x00003260


	//   ....[12]....
        /*0100*/ 	.word	0x00003d10


	//   ....[13]....
        /*0104*/ 	.word	0x00003f40


	//----- nvinfo : EIATTR_VRC_CTA_INIT_COUNT
	.align		4
.L_43:
        /*0108*/ 	.byte	0x02, 0x4a
        /*010a*/ 	.byte	0x80
	.zero		1


	//----- nvinfo : EIATTR_SYSCALL_OFFSETS
	.align		4
        /*010c*/ 	.byte	0x04, 0x46
        /*010e*/ 	.short	(.L_45 - .L_44)


	//   ....[0]....
.L_44:
        /*0110*/ 	.word	0x00006220


	//   ....[1]....
        /*0114*/ 	.word	0x00006310


	//   ....[2]....
        /*0118*/ 	.word	0x00006ba0


	//   ....[3]....
        /*011c*/ 	.word	0x00007560


	//   ....[4]....
        /*0120*/ 	.word	0x00007ec0


	//   ....[5]....
        /*0124*/ 	.word	0x00008860


	//   ....[6]....
        /*0128*/ 	.word	0x00009200


	//   ....[7]....
        /*012c*/ 	.word	0x00009bd0


	//   ....[8]....
        /*0130*/ 	.word	0x0000a570


	//   ....[9]....
        /*0134*/ 	.word	0x0000aec0


	//----- nvinfo : EIATTR_MBARRIER_INSTR_OFFSETS
	.align		4
.L_45:
        /*0138*/ 	.byte	0x04, 0x39
        /*013a*/ 	.short	(.L_47 - .L_46)


	//   ....[0]....
.L_46:
        /*013c*/ 	.word	0x00000600
        /*0140*/ 	.word	0x000000ff
        /*0144*/ 	.word	0x00000000
        /*0148*/ 	.short	0x0100
        /*014a*/ 	.byte	0x04
	.zero		1


	//   ....[1]....
        /*014c*/ 	.word	0x00000610
        /*0150*/ 	.word	0x000000ff
        /*0154*/ 	.word	0x00000020
        /*0158*/ 	.short	0x0100
        /*015a*/ 	.byte	0x04
	.zero		1


	//   ....[2]....
        /*015c*/ 	.word	0x00000620
        /*0160*/ 	.word	0x000000ff
        /*0164*/ 	.word	0x00000008
        /*0168*/ 	.short	0x0100
        /*016a*/ 	.byte	0x04
	.zero		1


	//   ....[3]....
        /*016c*/ 	.word	0x00000630
        /*0170*/ 	.word	0x000000ff
        /*0174*/ 	.word	0x00000028
        /*0178*/ 	.short	0x0100
        /*017a*/ 	.byte	0x04
	.zero		1


	//   ....[4]....
        /*017c*/ 	.word	0x00000640
        /*0180*/ 	.word	0x000000ff
        /*0184*/ 	.word	0x00000010
        /*0188*/ 	.short	0x0100
        /*018a*/ 	.byte	0x04
	.zero		1


	//   ....[5]....
        /*018c*/ 	.word	0x00000650
        /*0190*/ 	.word	0x000000ff
        /*0194*/ 	.word	0x00000030
        /*0198*/ 	.short	0x0100
        /*019a*/ 	.byte	0x04
	.zero		1


	//   ....[6]....
        /*019c*/ 	.word	0x00000660
        /*01a0*/ 	.word	0x000000ff
        /*01a4*/ 	.word	0x00000018
        /*01a8*/ 	.short	0x0100
        /*01aa*/ 	.byte	0x04
	.zero		1


	//   ....[7]....
        /*01ac*/ 	.word	0x00000670
        /*01b0*/ 	.word	0x000000ff
        /*01b4*/ 	.word	0x00000038
        /*01b8*/ 	.short	0x0100
        /*01ba*/ 	.byte	0x04
	.zero		1


	//   ....[8]....
        /*01bc*/ 	.word	0x000007a0
        /*01c0*/ 	.word	0x000000ff
        /*01c4*/ 	.word	0x00000040
        /*01c8*/ 	.short	0x0100
        /*01ca*/ 	.byte	0x04
	.zero		1


	//   ....[9]....
        /*01cc*/ 	.word	0x000007b0
        /*01d0*/ 	.word	0x000000ff
        /*01d4*/ 	.word	0x00000060
        /*01d8*/ 	.short	0x0100
        /*01da*/ 	.byte	0x04
	.zero		1


	//   ....[10]....
        /*01dc*/ 	.word	0x000007c0
        /*01e0*/ 	.word	0x000000ff
        /*01e4*/ 	.word	0x00000048
        /*01e8*/ 	.short	0x0100
        /*01ea*/ 	.byte	0x04
	.zero		1


	//   ....[11]....
        /*01ec*/ 	.word	0x000007d0
        /*01f0*/ 	.word	0x000000ff
        /*01f4*/ 	.word	0x00000068
        /*01f8*/ 	.short	0x0100
        /*01fa*/ 	.byte	0x04
	.zero		1


	//   ....[12]....
        /*01fc*/ 	.word	0x000007e0
        /*0200*/ 	.word	0x000000ff
        /*0204*/ 	.word	0x00000050
        /*0208*/ 	.short	0x0100
        /*020a*/ 	.byte	0x04
	.zero		1


	//   ....[13]....
        /*020c*/ 	.word	0x000007f0
        /*0210*/ 	.word	0x000000ff
        /*0214*/ 	.word	0x00000070
        /*0218*/ 	.short	0x0100
        /*021a*/ 	.byte	0x04
	.zero		1


	//   ....[14]....
        /*021c*/ 	.word	0x00000800
        /*0220*/ 	.word	0x000000ff
        /*0224*/ 	.word	0x00000058
        /*0228*/ 	.short	0x0100
        /*022a*/ 	.byte	0x04
	.zero		1


	//   ....[15]....
        /*022c*/ 	.word	0x00000810
        /*0230*/ 	.word	0x000000ff
        /*0234*/ 	.word	0x00000078
        /*0238*/ 	.short	0x0100
        /*023a*/ 	.byte	0x04
	.zero		1


	//   ....[16]....
        /*023c*/ 	.word	0x00000900
        /*0240*/ 	.word	0x000000ff
        /*0244*/ 	.word	0x00000080
        /*0248*/ 	.short	0x0100
        /*024a*/ 	.byte	0x06
	.zero		1


	//   ....[17]....
        /*024c*/ 	.word	0x00000910
        /*0250*/ 	.word	0x000000ff
        /*0254*/ 	.word	0x00000088
        /*0258*/ 	.short	0x0100
        /*025a*/ 	.byte	0x06
	.zero		1


	//   ....[18]....
        /*025c*/ 	.word	0x00000a50
        /*0260*/ 	.word	0x000000ff
        /*0264*/ 	.word	0x00000090
        /*0268*/ 	.short	0x0100
        /*026a*/ 	.byte	0x06
	.zero		1


	//   ....[19]....
        /*026c*/ 	.word	0x00000a60
        /*0270*/ 	.word	0x000000ff
        /*0274*/ 	.word	0x000000a0
        /*0278*/ 	.short	0x0100
        /*027a*/ 	.byte	0x06
	.zero		1


	//   ....[20]....
        /*027c*/ 	.word	0x00000a70
        /*0280*/ 	.word	0x000000ff
        /*0284*/ 	.word	0x00000098
        /*0288*/ 	.short	0x0100
        /*028a*/ 	.byte	0x06
	.zero		1


	//   ....[21]....
        /*028c*/ 	.word	0x00000a80
        /*0290*/ 	.word	0x000000ff
        /*0294*/ 	.word	0x000000a8
        /*0298*/ 	.short	0x0100
        /*029a*/ 	.byte	0x06
	.zero		1


	//   ....[22]....
        /*029c*/ 	.word	0x00000bb0
        /*02a0*/ 	.word	0x000000ff
        /*02a4*/ 	.word	0x000000b0
        /*02a8*/ 	.short	0x0100
        /*02aa*/ 	.byte	0x04
	.zero		1


	//   ....[23]....
        /*02ac*/ 	.word	0x00000bc0
        /*02b0*/ 	.word	0x000000ff
        /*02b4*/ 	.word	0x000000d0
        /*02b8*/ 	.short	0x0100
        /*02ba*/ 	.byte	0x04
	.zero		1


	//   ....[24]....
        /*02bc*/ 	.word	0x00000bd0
        /*02c0*/ 	.word	0x000000ff
        /*02c4*/ 	.word	0x000000b8
        /*02c8*/ 	.short	0x0100
        /*02ca*/ 	.byte	0x04
	.zero		1


	//   ....[25]....
        /*02cc*/ 	.word	0x00000be0
        /*02d0*/ 	.word	0x000000ff
        /*02d4*/ 	.word	0x000000d8
        /*02d8*/ 	.short	0x0100
        /*02da*/ 	.byte	0x04
	.zero		1


	//   ....[26]....
        /*02dc*/ 	.word	0x00000bf0
        /*02e0*/ 	.word	0x000000ff
        /*02e4*/ 	.word	0x000000c0
        /*02e8*/ 	.short	0x0100
        /*02ea*/ 	.byte	0x04
	.zero		1


	//   ....[27]....
        /*02ec*/ 	.word	0x00000c00
        /*02f0*/ 	.word	0x000000ff
        /*02f4*/ 	.word	0x000000e0
        /*02f8*/ 	.short	0x0100
        /*02fa*/ 	.byte	0x04
	.zero		1


	//   ....[28]....
        /*02fc*/ 	.word	0x00000c10
        /*0300*/ 	.word	0x000000ff
        /*0304*/ 	.word	0x000000c8
        /*0308*/ 	.short	0x0100
        /*030a*/ 	.byte	0x04
	.zero		1


	//   ....[29]....
        /*030c*/ 	.word	0x00000c20
        /*0310*/ 	.word	0x000000ff
        /*0314*/ 	.word	0x000000e8
        /*0318*/ 	.short	0x0100
        /*031a*/ 	.byte	0x04
	.zero		1


	//   ....[30]....
        /*031c*/ 	.word	0x00000d10
        /*0320*/ 	.word	0x000000ff
        /*0324*/ 	.word	0x000000f0
        /*0328*/ 	.short	0x0100
        /*032a*/ 	.byte	0x04
	.zero		1


	//   ....[31]....
        /*032c*/ 	.word	0x00000d20
        /*0330*/ 	.word	0x000000ff
        /*0334*/ 	.word	0x00000100
        /*0338*/ 	.short	0x0100
        /*033a*/ 	.byte	0x04
	.zero		1


	//   ....[32]....
        /*033c*/ 	.word	0x00000d30
        /*0340*/ 	.word	0x000000ff
        /*0344*/ 	.word	0x000000f8
        /*0348*/ 	.short	0x0100
        /*034a*/ 	.byte	0x04
	.zero		1


	//   ....[33]....
        /*034c*/ 	.word	0x00000d40
        /*0350*/ 	.word	0x000000ff
        /*0354*/ 	.word	0x00000108
        /*0358*/ 	.short	0x0100
        /*035a*/ 	.byte	0x04
	.zero		1


	//   ....[34]....
        /*035c*/ 	.word	0x000019f0
        /*0360*/ 	.word	0x00000000
        /*0364*/ 	.word	0x00000100
        /*0368*/ 	.short	0x010a
        /*036a*/ 	.byte	0xff
	.zero		1


	//   ....[35]....
        /*036c*/ 	.word	0x00001a10
        /*0370*/ 	.word	0x00000000
        /*0374*/ 	.word	0x000000f0
        /*0378*/ 	.short	0x0101
        /*037a*/ 	.byte	0xff
	.zero		1


	//   ....[36]....
        /*037c*/ 	.word	0x00001ad0
        /*0380*/ 	.word	0x000000ff
        /*0384*/ 	.word	0x00000020
        /*0388*/ 	.short	0x010a
        /*038a*/ 	.byte	0x04
	.zero		1


	//   ....[37]....
        /*038c*/ 	.word	0x00001b50
        /*0390*/ 	.word	0x000000ff
        /*0394*/ 	.word	0x00000020
        /*0398*/ 	.short	0x010a
        /*039a*/ 	.byte	0x21
	.zero		1


	//   ....[38]....
        /*039c*/ 	.word	0x00001ce0
        /*03a0*/ 	.word	0x000000ff
        /*03a4*/ 	.word	0x00000020
        /*03a8*/ 	.short	0x010a
        /*03aa*/ 	.byte	0x06
	.zero		1


	//   ....[39]....
        /*03ac*/ 	.word	0x00001df0
        /*03b0*/ 	.word	0x000000ff
        /*03b4*/ 	.word	0x00000088
        /*03b8*/ 	.short	0x0101
        /*03ba*/ 	.byte	0x0d
	.zero		1


	//   ....[40]....
        /*03bc*/ 	.word	0x00001e10
        /*03c0*/ 	.word	0x000000ff
        /*03c4*/ 	.word	0x00000020
        /*03c8*/ 	.short	0x010a
        /*03ca*/ 	.byte	0x04
	.zero		1


	//   ....[41]....
        /*03cc*/ 	.word	0x00001e90
        /*03d0*/ 	.word	0x000000ff
        /*03d4*/ 	.word	0x00000020
        /*03d8*/ 	.short	0x010a
        /*03da*/ 	.byte	0x09
	.zero		1


	//   ....[42]....
        /*03dc*/ 	.word	0x00002030
        /*03e0*/ 	.word	0x000000ff
        /*03e4*/ 	.word	0x00000020
        /*03e8*/ 	.short	0x010a
        /*03ea*/ 	.byte	0x07
	.zero		1


	//   ....[43]....
        /*03ec*/ 	.word	0x00002160
        /*03f0*/ 	.word	0x00000003
        /*03f4*/ 	.word	0x00000090
        /*03f8*/ 	.short	0x010a
        /*03fa*/ 	.byte	0xff
	.zero		1


	//   ....[44]....
        /*03fc*/ 	.word	0x000022b0
        /*0400*/ 	.word	0x00000000
        /*0404*/ 	.word	0x00000000
        /*0408*/ 	.short	0x0101
        /*040a*/ 	.byte	0xff
	.zero		1


	//   ....[45]....
        /*040c*/ 	.word	0x00002870
        /*0410*/ 	.word	0x000000ff
        /*0414*/ 	.word	0x00000000
        /*0418*/ 	.short	0x010a
        /*041a*/ 	.byte	0x04
	.zero		1


	//   ....[46]....
        /*041c*/ 	.word	0x00002900
        /*0420*/ 	.word	0x000000ff
        /*0424*/ 	.word	0x00000000
        /*0428*/ 	.short	0x010a
        /*042a*/ 	.byte	0x05
	.zero		1


	//   ....[47]....
        /*042c*/ 	.word	0x00002990
        /*0430*/ 	.word	0x000000ff
        /*0434*/ 	.word	0x00000000
        /*0438*/ 	.short	0x010a
        /*043a*/ 	.byte	0x05
	.zero		1


	//   ....[48]....
        /*043c*/ 	.word	0x00002a30
        /*0440*/ 	.word	0x00000000
        /*0444*/ 	.word	0x00000000
        /*0448*/ 	.short	0x010a
        /*044a*/ 	.byte	0xff
	.zero		1


	//   ....[49]....
        /*044c*/ 	.word	0x00002b70
        /*0450*/ 	.word	0x00000002
        /*0454*/ 	.word	0x000000f0
        /*0458*/ 	.short	0x010a
        /*045a*/ 	.byte	0xff
	.zero		1


	//   ....[50]....
        /*045c*/ 	.word	0x00002bd0
        /*0460*/ 	.word	0x00000004
        /*0464*/ 	.word	0x00000000
        /*0468*/ 	.short	0x0101
        /*046a*/ 	.byte	0xff
	.zero		1


	//   ....[51]....
        /*046c*/ 	.word	0x00002bf0
        /*0470*/ 	.word	0x000000ff
        /*0474*/ 	.word	0x000000a0
        /*0478*/ 	.short	0x010a
        /*047a*/ 	.byte	0x04
	.zero		1


	//   ....[52]....
        /*047c*/ 	.word	0x00002d10
        /*0480*/ 	.word	0x00000002
        /*0484*/ 	.word	0x00000090
        /*0488*/ 	.short	0x010a
        /*048a*/ 	.byte	0xff
	.zero		1


	//   ....[53]....
        /*048c*/ 	.word	0x00002e20
        /*0490*/ 	.word	0x00000002
        /*0494*/ 	.word	0x00000000
        /*0498*/ 	.short	0x0101
        /*049a*/ 	.byte	0xff
	.zero		1


	//   ....[54]....
        /*049c*/ 	.word	0x00002eb0
        /*04a0*/ 	.word	0x000000ff
        /*04a4*/ 	.word	0x000000a0
        /*04a8*/ 	.short	0x0106
        /*04aa*/ 	.byte	0x04
	.zero		1


	//   ....[55]....
        /*04ac*/ 	.word	0x00002ed0
        /*04b0*/ 	.word	0x000000ff
        /*04b4*/ 	.word	0x000000a0
        /*04b8*/ 	.short	0x010a
        /*04ba*/ 	.byte	0x04
	.zero		1


	//   ....[56]....
        /*04bc*/ 	.word	0x00002f60
        /*04c0*/ 	.word	0x000000ff
        /*04c4*/ 	.word	0x000000a0
        /*04c8*/ 	.short	0x0106
        /*04ca*/ 	.byte	0x07
	.zero		1


	//   ....[57]....
        /*04cc*/ 	.word	0x00002fa0
        /*04d0*/ 	.word	0x00000000
        /*04d4*/ 	.word	0x000000a0
        /*04d8*/ 	.short	0x010a
        /*04da*/ 	.byte	0xff
	.zero		1


	//   ....[58]....
        /*04dc*/ 	.word	0x00003500
        /*04e0*/ 	.word	0x00000000
        /*04e4*/ 	.word	0x00000090
        /*04e8*/ 	.short	0x010a
        /*04ea*/ 	.byte	0xff
	.zero		1


	//   ....[59]....
        /*04ec*/ 	.word	0x00003600
        /*04f0*/ 	.word	0x00000003
        /*04f4*/ 	.word	0x00000000
        /*04f8*/ 	.short	0x0101
        /*04fa*/ 	.byte	0xff
	.zero		1


	//   ....[60]....
        /*04fc*/ 	.word	0x00003610
        /*0500*/ 	.word	0x000000ff
        /*0504*/ 	.word	0x00000000
        /*0508*/ 	.short	0x010a
        /*050a*/ 	.byte	0x04
	.zero		1


	//   ....[61]....
        /*050c*/ 	.word	0x00003690
        /*0510*/ 	.word	0x000000ff
        /*0514*/ 	.word	0x000000d0
        /*0518*/ 	.short	0x010a
        /*051a*/ 	.byte	0x1f
	.zero		1


	//   ....[62]....
        /*051c*/ 	.word	0x00003770
        /*0520*/ 	.word	0x000000ff
        /*0524*/ 	.word	0x00000000
        /*0528*/ 	.short	0x010a
        /*052a*/ 	.byte	0x05
	.zero		1


	//   ....[63]....
        /*052c*/ 	.word	0x000038b0
        /*0530*/ 	.word	0x000000ff
        /*0534*/ 	.word	0x00000000
        /*0538*/ 	.short	0x010a
        /*053a*/ 	.byte	0x04
	.zero		1


	//   ....[64]....
        /*053c*/ 	.word	0x00003b40
        /*0540*/ 	.word	0x000000ff
        /*0544*/ 	.word	0x00000000
        /*0548*/ 	.short	0x010a
        /*054a*/ 	.byte	0x04
	.zero		1


	//   ....[65]....
        /*054c*/ 	.word	0x00003bd0
        /*0550*/ 	.word	0x000000ff
        /*0554*/ 	.word	0x00000000
        /*0558*/ 	.short	0x010a
        /*055a*/ 	.byte	0x05
	.zero		1


	//   ....[66]....
        /*055c*/ 	.word	0x00003c60
        /*0560*/ 	.word	0x000000ff
        /*0564*/ 	.word	0x00000000
        /*0568*/ 	.short	0x010a
        /*056a*/ 	.byte	0x05
	.zero		1


	//   ....[67]....
        /*056c*/ 	.word	0x00003cf0
        /*0570*/ 	.word	0x000000ff
        /*0574*/ 	.word	0x00000000
        /*0578*/ 	.short	0x010a
        /*057a*/ 	.byte	0x04
	.zero		1


	//   ....[68]....
        /*057c*/ 	.word	0x00004240
        /*0580*/ 	.word	0x00000008
        /*0584*/ 	.word	0x00000090
        /*0588*/ 	.short	0x010a
        /*058a*/ 	.byte	0xff
	.zero		1


	//   ....[69]....
        /*058c*/ 	.word	0x000043b0
        /*0590*/ 	.word	0x00000000
        /*0594*/ 	.word	0x00000000
        /*0598*/ 	.short	0x0101
        /*059a*/ 	.byte	0xff
	.zero		1


	//   ....[70]....
        /*059c*/ 	.word	0x000048a0
        /*05a0*/ 	.word	0x000000ff
        /*05a4*/ 	.word	0x00000088
        /*05a8*/ 	.short	0x010a
        /*05aa*/ 	.byte	0x15
	.zero		1


	//   ....[71]....
        /*05ac*/ 	.word	0x00004a30
        /*05b0*/ 	.word	0x000000ff
        /*05b4*/ 	.word	0x00000060
        /*05b8*/ 	.short	0x010a
        /*05ba*/ 	.byte	0x15
	.zero		1


	//   ....[72]....
        /*05bc*/ 	.word	0x00004b90
        /*05c0*/ 	.word	0x000000ff
        /*05c4*/ 	.word	0x00000040
        /*05c8*/ 	.short	0x010b
        /*05ca*/ 	.byte	0x15
	.zero		1


	//   ....[73]....
        /*05cc*/ 	.word	0x00004ba0
        /*05d0*/ 	.word	0x000000ff
        /*05d4*/ 	.word	0x00000000
        /*05d8*/ 	.short	0x0101
        /*05da*/ 	.byte	0x27
	.zero		1


	//   ....[74]....
        /*05dc*/ 	.word	0x00004bb0
        /*05e0*/ 	.word	0x000000ff
        /*05e4*/ 	.word	0x00000068
        /*05e8*/ 	.short	0x010a
        /*05ea*/ 	.byte	0x15
	.zero		1


	//   ....[75]....
        /*05ec*/ 	.word	0x00004cf0
        /*05f0*/ 	.word	0x000000ff
        /*05f4*/ 	.word	0x00000048
        /*05f8*/ 	.short	0x010b
        /*05fa*/ 	.byte	0x15
	.zero		1


	//   ....[76]....
        /*05fc*/ 	.word	0x00004d00
        /*0600*/ 	.word	0x000000ff
        /*0604*/ 	.word	0x00000000
        /*0608*/ 	.short	0x0101
        /*060a*/ 	.byte	0x26
	.zero		1


	//   ....[77]....
        /*060c*/ 	.word	0x00004d10
        /*0610*/ 	.word	0x000000ff
        /*0614*/ 	.word	0x00000070
        /*0618*/ 	.short	0x010a
        /*061a*/ 	.byte	0x15
	.zero		1


	//   ....[78]....
        /*061c*/ 	.word	0x00004e60
        /*0620*/ 	.word	0x000000ff
        /*0624*/ 	.word	0x00000050
        /*0628*/ 	.short	0x010b
        /*062a*/ 	.byte	0x15
	.zero		1


	//   ....[79]....
        /*062c*/ 	.word	0x00004e70
        /*0630*/ 	.word	0x000000ff
        /*0634*/ 	.word	0x00000000
        /*0638*/ 	.short	0x0101
        /*063a*/ 	.byte	0x25
	.zero		1


	//   ....[80]....
        /*063c*/ 	.word	0x00004e80
        /*0640*/ 	.word	0x000000ff
        /*0644*/ 	.word	0x00000078
        /*0648*/ 	.short	0x010a
        /*064a*/ 	.byte	0x15
	.zero		1


	//   ....[81]....
        /*064c*/ 	.word	0x00004fe0
        /*0650*/ 	.word	0x000000ff
        /*0654*/ 	.word	0x00000058
        /*0658*/ 	.short	0x010b
        /*065a*/ 	.byte	0x15
	.zero		1


	//   ....[82]....
        /*065c*/ 	.word	0x00004ff0
        /*0660*/ 	.word	0x000000ff
        /*0664*/ 	.word	0x00000000
        /*0668*/ 	.short	0x0101
        /*066a*/ 	.byte	0x1d
	.zero		1


	//   ....[83]....
        /*066c*/ 	.word	0x00005000
        /*0670*/ 	.word	0x000000ff
        /*0674*/ 	.word	0x00000060
        /*0678*/ 	.short	0x010a
        /*067a*/ 	.byte	0x15
	.zero		1


	//   ....[84]....
        /*067c*/ 	.word	0x00005160
        /*0680*/ 	.word	0x000000ff
        /*0684*/ 	.word	0x00000040
        /*0688*/ 	.short	0x010b
        /*068a*/ 	.byte	0x15
	.zero		1


	//   ....[85]....
        /*068c*/ 	.word	0x00005170
        /*0690*/ 	.word	0x000000ff
        /*0694*/ 	.word	0x00000000
        /*0698*/ 	.short	0x0101
        /*069a*/ 	.byte	0x27
	.zero		1


	//   ....[86]....
        /*069c*/ 	.word	0x00005180
        /*06a0*/ 	.word	0x000000ff
        /*06a4*/ 	.word	0x00000068
        /*06a8*/ 	.short	0x010a
        /*06aa*/ 	.byte	0x15
	.zero		1


	//   ....[87]....
        /*06ac*/ 	.word	0x000052e0
        /*06b0*/ 	.word	0x000000ff
        /*06b4*/ 	.word	0x00000048
        /*06b8*/ 	.short	0x010b
        /*06ba*/ 	.byte	0x15
	.zero		1


	//   ....[88]....
        /*06bc*/ 	.word	0x000052f0
        /*06c0*/ 	.word	0x000000ff
        /*06c4*/ 	.word	0x00000000
        /*06c8*/ 	.short	0x0101
        /*06ca*/ 	.byte	0x26
	.zero		1


	//   ....[89]....
        /*06cc*/ 	.word	0x00005300
        /*06d0*/ 	.word	0x000000ff
        /*06d4*/ 	.word	0x00000070
        /*06d8*/ 	.short	0x010a
        /*06da*/ 	.byte	0x15
	.zero		1


	//   ....[90]....
        /*06dc*/ 	.word	0x00005470
        /*06e0*/ 	.word	0x000000ff
        /*06e4*/ 	.word	0x00000050
        /*06e8*/ 	.short	0x010b
        /*06ea*/ 	.byte	0x15
	.zero		1


	//   ....[91]....
        /*06ec*/ 	.word	0x00005480
        /*06f0*/ 	.word	0x000000ff
        /*06f4*/ 	.word	0x00000000
        /*06f8*/ 	.short	0x0101
        /*06fa*/ 	.byte	0x25
	.zero		1


	//   ....[92]....
        /*06fc*/ 	.word	0x00005490
        /*0700*/ 	.word	0x000000ff
        /*0704*/ 	.word	0x00000078
        /*0708*/ 	.short	0x010a
        /*070a*/ 	.byte	0x15
	.zero		1


	//   ....[93]....
        /*070c*/ 	.word	0x00005680
        /*0710*/ 	.word	0x000000ff
        /*0714*/ 	.word	0x00000058
        /*0718*/ 	.short	0x010b
        /*071a*/ 	.byte	0x15
	.zero		1


	//   ....[94]....
        /*071c*/ 	.word	0x00005690
        /*0720*/ 	.word	0x000000ff
        /*0724*/ 	.word	0x00000000
        /*0728*/ 	.short	0x0101
        /*072a*/ 	.byte	0x1d
	.zero		1


	//   ....[95]....
        /*072c*/ 	.word	0x000056b0
        /*0730*/ 	.word	0x000000ff
        /*0734*/ 	.word	0x00000060
        /*0738*/ 	.short	0x010a
        /*073a*/ 	.byte	0x15
	.zero		1


	//   ....[96]....
        /*073c*/ 	.word	0x000056d0
        /*0740*/ 	.word	0x000000ff
        /*0744*/ 	.word	0x00000068
        /*0748*/ 	.short	0x010a
        /*074a*/ 	.byte	0x15
	.zero		1


	//   ....[97]....
        /*074c*/ 	.word	0x000056f0
        /*0750*/ 	.word	0x000000ff
        /*0754*/ 	.word	0x00000070
        /*0758*/ 	.short	0x010a
        /*075a*/ 	.byte	0x15
	.zero		1


	//   ....[98]....
        /*075c*/ 	.word	0x00005740
        /*0760*/ 	.word	0x00000002
        /*0764*/ 	.word	0x00000078
        /*0768*/ 	.short	0x010a
        /*076a*/ 	.byte	0xff
	.zero		1


	//   ....[99]....
        /*076c*/ 	.word	0x00005ab0
        /*0770*/ 	.word	0x00000003
        /*0774*/ 	.word	0x00000090
        /*0778*/ 	.short	0x010a
        /*077a*/ 	.byte	0xff
	.zero		1


	//   ....[100]....
        /*077c*/ 	.word	0x00005c30
        /*0780*/ 	.word	0x00000000
        /*0784*/ 	.word	0x00000000
        /*0788*/ 	.short	0x0101
        /*078a*/ 	.byte	0xff
	.zero		1


	//   ....[101]....
        /*078c*/ 	.word	0x00006800
        /*0790*/ 	.word	0x000000ff
        /*0794*/ 	.word	0x00000040
        /*0798*/ 	.short	0x010a
        /*079a*/ 	.byte	0x2b
	.zero		1


	//   ....[102]....
        /*079c*/ 	.word	0x00006860
        /*07a0*/ 	.word	0x00000052
        /*07a4*/ 	.word	0x000000b0
        /*07a8*/ 	.short	0x010a
        /*07aa*/ 	.byte	0xff
	.zero		1


	//   ....[103]....
        /*07ac*/ 	.word	0x00006980
        /*07b0*/ 	.word	0x000000ff
        /*07b4*/ 	.word	0x00000040
        /*07b8*/ 	.short	0x010a
        /*07ba*/ 	.byte	0x2b
	.zero		1


	//   ....[104]....
        /*07bc*/ 	.word	0x00006a80
        /*07c0*/ 	.word	0x00000052
        /*07c4*/ 	.word	0x000000b0
        /*07c8*/ 	.short	0x010a
        /*07ca*/ 	.byte	0xff
	.zero		1


	//   ....[105]....
        /*07cc*/ 	.word	0x00007280
        /*07d0*/ 	.word	0x00000000
        /*07d4*/ 	.word	0x00000000
        /*07d8*/ 	.short	0x0101
        /*07da*/ 	.byte	0xff
	.zero		1


	//   ....[106]....
        /*07dc*/ 	.word	0x00007290
        /*07e0*/ 	.word	0x00000003
        /*07e4*/ 	.word	0x00000040
        /*07e8*/ 	.short	0x010a
        /*07ea*/ 	.byte	0xff
	.zero		1


	//   ....[107]....
        /*07ec*/ 	.word	0x00007360
        /*07f0*/ 	.word	0x00000003
        /*07f4*/ 	.word	0x00000040
        /*07f8*/ 	.short	0x010a
        /*07fa*/ 	.byte	0xff
	.zero		1


	//   ....[108]....
        /*07fc*/ 	.word	0x00007be0
        /*0800*/ 	.word	0x00000028
        /*0804*/ 	.word	0x00000000
        /*0808*/ 	.short	0x0101
        /*080a*/ 	.byte	0xff
	.zero		1


	//   ....[109]....
        /*080c*/ 	.word	0x00007c00
        /*0810*/ 	.word	0x0000005b
        /*0814*/ 	.word	0x00000040
        /*0818*/ 	.short	0x010a
        /*081a*/ 	.byte	0xff
	.zero		1


	//   ....[110]....
        /*081c*/ 	.word	0x00007cc0
        /*0820*/ 	.word	0x0000005b
        /*0824*/ 	.word	0x00000040
        /*0828*/ 	.short	0x010a
        /*082a*/ 	.byte	0xff
	.zero		1


	//   ....[111]....
        /*082c*/ 	.word	0x00008540
        /*0830*/ 	.word	0x0000005c
        /*0834*/ 	.word	0x00000000
        /*0838*/ 	.short	0x0101
        /*083a*/ 	.byte	0xff
	.zero		1


	//   ....[112]....
        /*083c*/ 	.word	0x00008560
        /*0840*/ 	.word	0x0000005d
        /*0844*/ 	.word	0x00000040
        /*0848*/ 	.short	0x010a
        /*084a*/ 	.byte	0xff
	.zero		1


	//   ....[113]....
        /*084c*/ 	.word	0x00008620
        /*0850*/ 	.word	0x0000005d
        /*0854*/ 	.word	0x00000040
        /*0858*/ 	.short	0x010a
        /*085a*/ 	.byte	0xff
	.zero		1


	//   ....[114]....
        /*085c*/ 	.word	0x00008ed0
        /*0860*/ 	.word	0x0000005c
        /*0864*/ 	.word	0x00000000
        /*0868*/ 	.short	0x0101
        /*086a*/ 	.byte	0xff
	.zero		1


	//   ....[115]....
        /*086c*/ 	.word	0x00008ef0
        /*0870*/ 	.word	0x0000005d
        /*0874*/ 	.word	0x00000040
        /*0878*/ 	.short	0x010a
        /*087a*/ 	.byte	0xff
	.zero		1


	//   ....[116]....
        /*087c*/ 	.word	0x00008fb0
        /*0880*/ 	.word	0x0000005d
        /*0884*/ 	.word	0x00000040
        /*0888*/ 	.short	0x010a
        /*088a*/ 	.byte	0xff
	.zero		1


	//   ....[117]....
        /*088c*/ 	.word	0x000098a0
        /*0890*/ 	.word	0x0000005c
        /*0894*/ 	.word	0x00000000
        /*0898*/ 	.short	0x0101
        /*089a*/ 	.byte	0xff
	.zero		1


	//   ....[118]....
        /*089c*/ 	.word	0x000098c0
        /*08a0*/ 	.word	0x0000005d
        /*08a4*/ 	.word	0x00000040
        /*08a8*/ 	.short	0x010a
        /*08aa*/ 	.byte	0xff
	.zero		1


	//   ....[119]....
        /*08ac*/ 	.word	0x00009980
        /*08b0*/ 	.word	0x0000005d
        /*08b4*/ 	.word	0x00000040
        /*08b8*/ 	.short	0x010a
        /*08ba*/ 	.byte	0xff
	.zero		1


	//   ....[120]....
        /*08bc*/ 	.word	0x0000a240
        /*08c0*/ 	.word	0x0000005c
        /*08c4*/ 	.word	0x00000000
        /*08c8*/ 	.short	0x0101
        /*08ca*/ 	.byte	0xff
	.zero		1


	//   ....[121]....
        /*08cc*/ 	.word	0x0000a260
        /*08d0*/ 	.word	0x0000005d
        /*08d4*/ 	.word	0x00000040
        /*08d8*/ 	.short	0x010a
        /*08da*/ 	.byte	0xff
	.zero		1


	//   ....[122]....
        /*08dc*/ 	.word	0x0000a320
        /*08e0*/ 	.word	0x0000005d
        /*08e4*/ 	.word	0x00000040
        /*08e8*/ 	.short	0x010a
        /*08ea*/ 	.byte	0xff
	.zero		1


	//   ....[123]....
        /*08ec*/ 	.word	0x0000abe0
        /*08f0*/ 	.word	0x0000005c
        /*08f4*/ 	.word	0x00000000
        /*08f8*/ 	.short	0x0101
        /*08fa*/ 	.byte	0xff
	.zero		1


	//   ....[124]....
        /*08fc*/ 	.word	0x0000ac00
        /*0900*/ 	.word	0x0000005d
        /*0904*/ 	.word	0x00000040
        /*0908*/ 	.short	0x010a
        /*090a*/ 	.byte	0xff
	.zero		1


	//   ....[125]....
        /*090c*/ 	.word	0x0000acc0
        /*0910*/ 	.word	0x0000005d
        /*0914*/ 	.word	0x00000040
        /*0918*/ 	.short	0x010a
        /*091a*/ 	.byte	0xff
	.zero		1


	//   ....[126]....
        /*091c*/ 	.word	0x0000b2a0
        /*0920*/ 	.word	0x000000ff
        /*0924*/ 	.word	0x00000000
        /*0928*/ 	.short	0x0101
        /*092a*/ 	.byte	0x04
	.zero		1


	//   ....[127]....
        /*092c*/ 	.word	0x0000b5a0
        /*0930*/ 	.word	0x00000002
        /*0934*/ 	.word	0x00000000
        /*0938*/ 	.short	0x0101
        /*093a*/ 	.byte	0xff
	.zero		1


	//   ....[128]....
        /*093c*/ 	.word	0x0000b860
        /*0940*/ 	.word	0x000000ff
        /*0944*/ 	.word	0x00000000
        /*0948*/ 	.short	0x0101
        /*094a*/ 	.byte	0x04
	.zero		1


	//   ....[129]....
        /*094c*/ 	.word	0x0000b880
        /*0950*/ 	.word	0x00000000
        /*0954*/ 	.word	0x00000100
        /*0958*/ 	.short	0x010a
        /*095a*/ 	.byte	0xff
	.zero		1


	//   ....[130]....
        /*095c*/ 	.word	0x0000b8e0
        /*0960*/ 	.word	0x00000000
        /*0964*/ 	.word	0x00000020
        /*0968*/ 	.short	0x010a
        /*096a*/ 	.byte	0xff
	.zero		1


	//   ....[131]....
        /*096c*/ 	.word	0x0000b940
        /*0970*/ 	.word	0x00000000
        /*0974*/ 	.word	0x00000020
        /*0978*/ 	.short	0x010a
        /*097a*/ 	.byte	0xff
	.zero		1


	//   ....[132]....
        /*097c*/ 	.word	0x0000b990
        /*0980*/ 	.word	0x00000003
        /*0984*/ 	.word	0x00000090
        /*0988*/ 	.short	0x010a
        /*098a*/ 	.byte	0xff
	.zero		1


	//   ....[133]....
        /*098c*/ 	.word	0x0000b9f0
        /*0990*/ 	.word	0x00000000
        /*0994*/ 	.word	0x00000000
        /*0998*/ 	.short	0x010a
        /*099a*/ 	.byte	0xff
	.zero		1


	//   ....[134]....
        /*099c*/ 	.word	0x0000ba50
        /*09a0*/ 	.word	0x00000000
        /*09a4*/ 	.word	0x00000000
        /*09a8*/ 	.short	0x010a
        /*09aa*/ 	.byte	0xff
	.zero		1


	//   ....[135]....
        /*09ac*/ 	.word	0x0000bab0
        /*09b0*/ 	.word	0x00000000
        /*09b4*/ 	.word	0x00000000
        /*09b8*/ 	.short	0x010a
        /*09ba*/ 	.byte	0xff
	.zero		1


	//   ....[136]....
        /*09bc*/ 	.word	0x0000bb00
        /*09c0*/ 	.word	0x00000002
        /*09c4*/ 	.word	0x000000f0
        /*09c8*/ 	.short	0x010a
        /*09ca*/ 	.byte	0xff
	.zero		1


	//   ....[137]....
        /*09cc*/ 	.word	0x0000bb60
        /*09d0*/ 	.word	0x00000002
        /*09d4*/ 	.word	0x000000a0
        /*09d8*/ 	.short	0x010a
        /*09da*/ 	.byte	0xff
	.zero		1


	//   ....[138]....
        /*09dc*/ 	.word	0x0000bbb0
        /*09e0*/ 	.word	0x00000002
        /*09e4*/ 	.word	0x00000090
        /*09e8*/ 	.short	0x010a
        /*09ea*/ 	.byte	0xff
	.zero		1


	//   ....[139]....
        /*09ec*/ 	.word	0x0000bc10
        /*09f0*/ 	.word	0x00000000
        /*09f4*/ 	.word	0x000000a0
        /*09f8*/ 	.short	0x010a
        /*09fa*/ 	.byte	0xff
	.zero		1


	//   ....[140]....
        /*09fc*/ 	.word	0x0000bc60
        /*0a00*/ 	.word	0x00000000
        /*0a04*/ 	.word	0x00000090
        /*0a08*/ 	.short	0x010a
        /*0a0a*/ 	.byte	0xff
	.zero		1


	//   ....[141]....
        /*0a0c*/ 	.word	0x0000bcc0
        /*0a10*/ 	.word	0x00000003
        /*0a14*/ 	.word	0x000000d0
        /*0a18*/ 	.short	0x010a
        /*0a1a*/ 	.byte	0xff
	.zero		1


	//   ....[142]....
        /*0a1c*/ 	.word	0x0000bd20
        /*0a20*/ 	.word	0x00000000
        /*0a24*/ 	.word	0x00000000
        /*0a28*/ 	.short	0x010a
        /*0a2a*/ 	.byte	0xff
	.zero		1


	//   ....[143]....
        /*0a2c*/ 	.word	0x0000bd80
        /*0a30*/ 	.word	0x00000000
        /*0a34*/ 	.word	0x00000000
        /*0a38*/ 	.short	0x010a
        /*0a3a*/ 	.byte	0xff
	.zero		1


	//   ....[144]....
        /*0a3c*/ 	.word	0x0000bde0
        /*0a40*/ 	.word	0x00000000
        /*0a44*/ 	.word	0x00000000
        /*0a48*/ 	.short	0x010a
        /*0a4a*/ 	.byte	0xff
	.zero		1


	//   ....[145]....
        /*0a4c*/ 	.word	0x0000be40
        /*0a50*/ 	.word	0x00000000
        /*0a54*/ 	.word	0x00000000
        /*0a58*/ 	.short	0x010a
        /*0a5a*/ 	.byte	0xff
	.zero		1


	//   ....[146]....
        /*0a5c*/ 	.word	0x0000bea0
        /*0a60*/ 	.word	0x00000000
        /*0a64*/ 	.word	0x00000000
        /*0a68*/ 	.short	0x010a
        /*0a6a*/ 	.byte	0xff
	.zero		1


	//   ....[147]....
        /*0a6c*/ 	.word	0x0000bef0
        /*0a70*/ 	.word	0x00000008
        /*0a74*/ 	.word	0x00000090
        /*0a78*/ 	.short	0x010a
        /*0a7a*/ 	.byte	0xff
	.zero		1


	//   ....[148]....
        /*0a7c*/ 	.word	0x0000bf50
        /*0a80*/ 	.word	0x00000000
        /*0a84*/ 	.word	0x00000088
        /*0a88*/ 	.short	0x010a
        /*0a8a*/ 	.byte	0xff
	.zero		1


	//   ....[149]....
        /*0a8c*/ 	.word	0x0000bfb0
        /*0a90*/ 	.word	0x00000000
        /*0a94*/ 	.word	0x00000060
        /*0a98*/ 	.short	0x010a
        /*0a9a*/ 	.byte	0xff
	.zero		1


	//   ....[150]....
        /*0a9c*/ 	.word	0x0000c010
        /*0aa0*/ 	.word	0x00000000
        /*0aa4*/ 	.word	0x00000068
        /*0aa8*/ 	.short	0x010a
        /*0aaa*/ 	.byte	0xff
	.zero		1


	//   ....[151]....
        /*0aac*/ 	.word	0x0000c070
        /*0ab0*/ 	.word	0x00000000
        /*0ab4*/ 	.word	0x00000070
        /*0ab8*/ 	.short	0x010a
        /*0aba*/ 	.byte	0xff
	.zero		1


	//   ....[152]....
        /*0abc*/ 	.word	0x0000c0d0
        /*0ac0*/ 	.word	0x00000000
        /*0ac4*/ 	.word	0x00000078
        /*0ac8*/ 	.short	0x010a
        /*0aca*/ 	.byte	0xff
	.zero		1


	//   ....[153]....
        /*0acc*/ 	.word	0x0000c130
        /*0ad0*/ 	.word	0x00000007
        /*0ad4*/ 	.word	0x00000060
        /*0ad8*/ 	.short	0x010a
        /*0ada*/ 	.byte	0xff
	.zero		1


	//   ....[154]....
        /*0adc*/ 	.word	0x0000c190
        /*0ae0*/ 	.word	0x00000007
        /*0ae4*/ 	.word	0x00000068
        /*0ae8*/ 	.short	0x010a
        /*0aea*/ 	.byte	0xff
	.zero		1


	//   ....[155]....
        /*0aec*/ 	.word	0x0000c1f0
        /*0af0*/ 	.word	0x00000007
        /*0af4*/ 	.word	0x00000070
        /*0af8*/ 	.short	0x010a
        /*0afa*/ 	.byte	0xff
	.zero		1


	//   ....[156]....
        /*0afc*/ 	.word	0x0000c250
        /*0b00*/ 	.word	0x00000007
        /*0b04*/ 	.word	0x00000078
        /*0b08*/ 	.short	0x010a
        /*0b0a*/ 	.byte	0xff
	.zero		1


	//   ....[157]....
        /*0b0c*/ 	.word	0x0000c2b0
        /*0b10*/ 	.word	0x00000000
        /*0b14*/ 	.word	0x00000060
        /*0b18*/ 	.short	0x010a
        /*0b1a*/ 	.byte	0xff
	.zero		1


	//   ....[158]....
        /*0b1c*/ 	.word	0x0000c310
        /*0b20*/ 	.word	0x00000000
        /*0b24*/ 	.word	0x00000068
        /*0b28*/ 	.short	0x010a
        /*0b2a*/ 	.byte	0xff
	.zero		1


	//   ....[159]....
        /*0b2c*/ 	.word	0x0000c370
        /*0b30*/ 	.word	0x00000002
        /*0b34*/ 	.word	0x00000070
        /*0b38*/ 	.short	0x010a
        /*0b3a*/ 	.byte	0xff
	.zero		1


	//   ....[160]....
        /*0b3c*/ 	.word	0x0000c3c0
        /*0b40*/ 	.word	0x00000003
        /*0b44*/ 	.word	0x00000090
        /*0b48*/ 	.short	0x010a
        /*0b4a*/ 	.byte	0xff
	.zero		1


	//   ....[161]....
        /*0b4c*/ 	.word	0x0000c420
        /*0b50*/ 	.word	0x00000000
        /*0b54*/ 	.word	0x00000040
        /*0b58*/ 	.short	0x010a
        /*0b5a*/ 	.byte	0xff
	.zero		1


	//   ....[162]....
        /*0b5c*/ 	.word	0x0000c470
        /*0b60*/ 	.word	0x00000052
        /*0b64*/ 	.word	0x000000b0
        /*0b68*/ 	.short	0x010a
        /*0b6a*/ 	.byte	0xff
	.zero		1


	//   ....[163]....
        /*0b6c*/ 	.word	0x0000c4c0
        /*0b70*/ 	.word	0x00000003
        /*0b74*/ 	.word	0x00000040
        /*0b78*/ 	.short	0x010a
        /*0b7a*/ 	.byte	0xff
	.zero		1


	//   ....[164]....
        /*0b7c*/ 	.word	0x0000c510
        /*0b80*/ 	.word	0x0000005b
        /*0b84*/ 	.word	0x00000040
        /*0b88*/ 	.short	0x010a
        /*0b8a*/ 	.byte	0xff
	.zero		1


	//   ....[165]....
        /*0b8c*/ 	.word	0x0000c560
        /*0b90*/ 	.word	0x0000005d
        /*0b94*/ 	.word	0x00000040
        /*0b98*/ 	.short	0x010a
        /*0b9a*/ 	.byte	0xff
	.zero		1


	//   ....[166]....
        /*0b9c*/ 	.word	0x0000c5b0
        /*0ba0*/ 	.word	0x0000005d
        /*0ba4*/ 	.word	0x00000040
        /*0ba8*/ 	.short	0x010a
        /*0baa*/ 	.byte	0xff
	.zero		1


	//   ....[167]....
        /*0bac*/ 	.word	0x0000c600
        /*0bb0*/ 	.word	0x0000005d
        /*0bb4*/ 	.word	0x00000040
        /*0bb8*/ 	.short	0x010a
        /*0bba*/ 	.byte	0xff
	.zero		1


	//   ....[168]....
        /*0bbc*/ 	.word	0x0000c650
        /*0bc0*/ 	.word	0x0000005d
        /*0bc4*/ 	.word	0x00000040
        /*0bc8*/ 	.short	0x010a
        /*0bca*/ 	.byte	0xff
	.zero		1


	//   ....[169]....
        /*0bcc*/ 	.word	0x0000c6a0
        /*0bd0*/ 	.word	0x0000005d
        /*0bd4*/ 	.word	0x00000040
        /*0bd8*/ 	.short	0x010a
        /*0bda*/ 	.byte	0xff
	.zero		1


	//----- nvinfo : EIATTR_NUM_MBARRIERS
	.align		4
.L_47:
        /*0bdc*/ 	.byte	0x03, 0x38
        /*0bde*/ 	.short	0x0022


	//----- nvinfo : EIATTR_EXIT_INSTR_OFFSETS
	.align		4
        /*0be0*/ 	.byte	0x04, 0x1c
        /*0be2*/ 	.short	(.L_49 - .L_48)


	//   ....[0]....
.L_48:
        /*0be4*/ 	.word	0x00002a60


	//   ....[1]....
        /*0be8*/ 	.word	0x00002f70


	//   ....[2]....
        /*0bec*/ 	.word	0x00002fd0


	//   ....[3]....
        /*0bf0*/ 	.word	0x00003f50


	//   ....[4]....
        /*0bf4*/ 	.word	0x00005770


	//   ....[5]....
        /*0bf8*/ 	.word	0x000057b0


	//   ....[6]....
        /*0bfc*/ 	.word	0x0000b740


	//   ....[7]....
        /*0c00*/ 	.word	0x0000b7c0


	//   ....[8]....
        /*0c04*/ 	.word	0x0000b7f0


	//   ....[9]....
        /*0c08*/ 	.word	0x0000b870


	//----- nvinfo : EIATTR_MAX_THREADS
	.align		4
.L_49:
        /*0c0c*/ 	.byte	0x04, 0x05
        /*0c0e*/ 	.short	(.L_51 - .L_50)
.L_50:
        /*0c10*/ 	.word	0x00000100
        /*0c14*/ 	.word	0x00000001
        /*0c18*/ 	.word	0x00000001


	//----- nvinfo : EIATTR_CRS_STACK_SIZE
	.align		4
.L_51:
        /*0c1c*/ 	.byte	0x04, 0x1e
        /*0c1e*/ 	.short	(.L_53 - .L_52)
.L_52:
        /*0c20*/ 	.word	0x00000000


	//----- nvinfo : EIATTR_CBANK_PARAM_SIZE
	.align		4
.L_53:
        /*0c24*/ 	.byte	0x03, 0x19
        /*0c26*/ 	.short	0x0800


	//----- nvinfo : EIATTR_PARAM_CBANK
	.align		4
        /*0c28*/ 	.byte	0x04, 0x0a
        /*0c2a*/ 	.short	(.L_55 - .L_54)
	.align		4
.L_54:
        /*0c2c*/ 	.word	index@(.nv.constant0._ZN7cutlass13device_kernelINS_4gemm6kernel13GemmUniversalIN4cute5tupleIJiiiiEEENS1_10collective13CollectiveMmaINS1_35MainloopSm100TmaUmmaWarpSpecializedILi4ELi2ELi4ENS5_IJNS4_1CILi8EEENSA_ILi1EEESC_EEEEENS5_IJNSA_ILi64EEENSA_ILi256EEENSA_ILi32EEEEEENS_10tfloat32_tENS5_IJlSC_lEEESJ_SK_NS4_8TiledMMAINS4_8MMA_AtomIJNS4_17SM100_MMA_TF32_SSISJ_SJ_fLi64ELi256ELNS4_4UMMA5MajorE0ELSP_0ELNSO_7ScaleInE0ELSQ_0EEEEEENS4_6LayoutINS5_IJSC_SC_SC_EEENS5_IJNSA_ILi0EEESV_SV_EEEEENS5_IJNS4_10UnderscoreESY_SY_EEEEENS4_13SM90_TMA_LOADENS4_14ComposedLayoutINS4_7SwizzleILi3ELi4ELi3EEENS4_18smem_ptr_flag_bitsILi32EEENST_INS5_IJSB_SH_EEENS5_IJSH_SC_EEEEEEEvNS4_8identityENS4_23SM90_TMA_LOAD_MULTICASTES1A_vS1B_EENS_8epilogue10collective18CollectiveEpilogueINS1E_23Sm100TmaWarpSpecializedILi4ELi2ELi16ELb1ELb0EEEJSI_NS5_IJNST_ISF_SC_EENST_ISH_SC_EEEEESJ_SK_SJ_SK_NS1E_6fusion15FusionCallbacksIS1I_NS1M_17LinearCombinationISJ_fSJ_fLNS_15FloatRoundStyleE2EEESI_S1L_JEEENS4_5SM1004TMEM4LOAD26SM100_TMEM_LOAD_16dp128b8xES11_S1A_NS4_17SM75_U32x4_LDSM_NENS4_14SM90_TMA_STOREES1A_NS4_17SM90_U32x4_STSM_NENS4_39AutoVectorizingCopyWithAssumedAlignmentILi128EEEEEEvvEEEEvNT_6ParamsE)
        /*0c30*/ 	.short	0x0380
        /*0c32*/ 	.short	0x0800


	//----- nvinfo : EIATTR_SW_WAR
	.align		4
.L_55:
        /*0c34*/ 	.byte	0x04, 0x36
        /*0c36*/ 	.short	(.L_57 - .L_56)
.L_56:
        /*0c38*/ 	.word	0x00000008
.L_57:


//--------------------- .nv.callgraph             --------------------------
	.section	.nv.callgraph,"",@"SHT_CUDA_CALLGRAPH"
	.align	4
	.sectionentsize	8
	.align		4
        /*0000*/ 	.word	0x00000000
	.align		4
        /*0004*/ 	.word	0xffffffff
	.align		4
        /*0008*/ 	.word	index@(_ZN7cutlass13device_kernelINS_4gemm6kernel13GemmUniversalIN4cute5tupleIJiiiiEEENS1_10collective13CollectiveMmaINS1_35MainloopSm100TmaUmmaWarpSpecializedILi4ELi2ELi4ENS5_IJNS4_1CILi8EEENSA_ILi1EEESC_EEEEENS5_IJNSA_ILi64EEENSA_ILi256EEENSA_ILi32EEEEEENS_10tfloat32_tENS5_IJlSC_lEEESJ_SK_NS4_8TiledMMAINS4_8MMA_AtomIJNS4_17SM100_MMA_TF32_SSISJ_SJ_fLi64ELi256ELNS4_4UMMA5MajorE0ELSP_0ELNSO_7ScaleInE0ELSQ_0EEEEEENS4_6LayoutINS5_IJSC_SC_SC_EEENS5_IJNSA_ILi0EEESV_SV_EEEEENS5_IJNS4_10UnderscoreESY_SY_EEEEENS4_13SM90_TMA_LOADENS4_14ComposedLayoutINS4_7SwizzleILi3ELi4ELi3EEENS4_18smem_ptr_flag_bitsILi32EEENST_INS5_IJSB_SH_EEENS5_IJSH_SC_EEEEEEEvNS4_8identityENS4_23SM90_TMA_LOAD_MULTICASTES1A_vS1B_EENS_8epilogue10collective18CollectiveEpilogueINS1E_23Sm100TmaWarpSpecializedILi4ELi2ELi16ELb1ELb0EEEJSI_NS5_IJNST_ISF_SC_EENST_ISH_SC_EEEEESJ_SK_SJ_SK_NS1E_6fusion15FusionCallbacksIS1I_NS1M_17LinearCombinationISJ_fSJ_fLNS_15FloatRoundStyleE2EEESI_S1L_JEEENS4_5SM1004TMEM4LOAD26SM100_TMEM_LOAD_16dp128b8xES11_S1A_NS4_17SM75_U32x4_LDSM_NENS4_14SM90_TMA_STOREES1A_NS4_17SM90_U32x4_STSM_NENS4_39AutoVectorizingCopyWithAssumedAlignmentILi128EEEEEEvvEEEEvNT_6ParamsE)
	.align		4
        /*000c*/ 	.word	index@(__assertfail)
	.align		4
        /*0010*/ 	.word	0x00000000
	.align		4
        /*0014*/ 	.word	0xfffffffe
	.align		4
        /*0018*/ 	.word	0x00000000
	.align		4
        /*001c*/ 	.word	0xfffffffd
	.align		4
        /*0020*/ 	.word	0x00000000
	.align		4
        /*0024*/ 	.word	0xfffffffc


//--------------------- .nv.constant4             --------------------------
	.section	.nv.constant4,"a",@progbits
	.align	8
	.align		8
.nv.constant4:
        /*0000*/ 	.dword	__assertfail
	.align		8
        /*0008*/ 	.dword	__unnamed_1
	.align		8
        /*0010*/ 	.dword	__unnamed_2
	.align		8
        /*0018*/ 	.dword	_ZN40_INTERNAL_6ea72d27_4_k_cu_4392a092_325384cuda3std3__45__cpo5beginE
	.align		8
        /*0020*/ 	.dword	_ZN40_INTERNAL_6ea72d27_4_k_cu_4392a092_325384cuda3std3__45__cpo3endE
	.align		8
        /*0028*/ 	.dword	_ZN40_INTERNAL_6ea72d27_4_k_cu_4392a092_325384cuda3std3__45__cpo6cbeginE
	.align		8
        /*0030*/ 	.dword	_ZN40_INTERNAL_6ea72d27_4_k_cu_4392a092_325384cuda3std3__45__cpo4cendE
	.align		8
        /*0038*/ 	.dword	_ZN40_INTERNAL_6ea72d27_4_k_cu_4392a092_325384cuda3std3__442_GLOBAL__N__6ea72d27_4_k_cu_4392a092_325386ignoreE
	.align		8
        /*0040*/ 	.dword	_ZN40_INTERNAL_6ea72d27_4_k_cu_4392a092_325384cuda3std3__419piecewise_constructE
	.align		8
        /*0048*/ 	.dword	_ZN40_INTERNAL_6ea72d27_4_k_cu_4392a092_325384cuda3std3__48in_placeE
	.align		8
        /*0050*/ 	.dword	_ZN40_INTERNAL_6ea72d27_4_k_cu_4392a092_325384cuda3std6ranges3__45__cpo4swapE
	.align		8
        /*0058*/ 	.dword	_ZN40_INTERNAL_6ea72d27_4_k_cu_4392a092_325384cuda3std6ranges3__45__cpo9iter_moveE
	.align		8
        /*0060*/ 	.dword	_ZN40_INTERNAL_6ea72d27_4_k_cu_4392a092_325384cute7productE
	.align		8
        /*0068*/ 	.dword	_ZN40_INTERNAL_6ea72d27_4_k_cu_4392a092_325384cute1_E
	.align		8
        /*0070*/ 	.dword	$str$25
	.align		8
        /*0078*/ 	.dword	$str$26
	.align		8
        /*0080*/ 	.dword	$str$27
	.align		8
        /*0088*/ 	.dword	$str$28


//--------------------- .text._ZN7cutlass13device_kernelINS_4gemm6kernel13GemmUniversalIN4cute5tupleIJiiiiEEENS1_10collective13CollectiveMmaINS1_35MainloopSm100TmaUmmaWarpSpecializedILi4ELi2ELi4ENS5_IJNS4_1CILi8EEENSA_ILi1EEESC_EEEEENS5_IJNSA_ILi64EEENSA_ILi256EEENSA_ILi32EEEEEENS_10tfloat32_tENS5_IJlSC_lEEESJ_SK_NS4_8TiledMMAINS4_8MMA_AtomIJNS4_17SM100_MMA_TF32_SSISJ_SJ_fLi64ELi256ELNS4_4UMMA5MajorE0ELSP_0ELNSO_7ScaleInE0ELSQ_0EEEEEENS4_6LayoutINS5_IJSC_SC_SC_EEENS5_IJNSA_ILi0EEESV_SV_EEEEENS5_IJNS4_10UnderscoreESY_SY_EEEEENS4_13SM90_TMA_LOADENS4_14ComposedLayoutINS4_7SwizzleILi3ELi4ELi3EEENS4_18smem_ptr_flag_bitsILi32EEENST_INS5_IJSB_SH_EEENS5_IJSH_SC_EEEEEEEvNS4_8identityENS4_23SM90_TMA_LOAD_MULTICASTES1A_vS1B_EENS_8epilogue10collective18CollectiveEpilogueINS1E_23Sm100TmaWarpSpecializedILi4ELi2ELi16ELb1ELb0EEEJSI_NS5_IJNST_ISF_SC_EENST_ISH_SC_EEEEESJ_SK_SJ_SK_NS1E_6fusion15FusionCallbacksIS1I_NS1M_17LinearCombinationISJ_fSJ_fLNS_15FloatRoundStyleE2EEESI_S1L_JEEENS4_5SM1004TMEM4LOAD26SM100_TMEM_LOAD_16dp128b8xES11_S1A_NS4_17SM75_U32x4_LDSM_NENS4_14SM90_TMA_STOREES1A_NS4_17SM90_U32x4_STSM_NENS4_39AutoVectorizingCopyWithAssumedAlignmentILi128EEEEEEvvEEEEvNT_6ParamsE --------------------------
	.section	.text._ZN7cutlass13device_kernelINS_4gemm6kernel13GemmUniversalIN4cute5tupleIJiiiiEEENS1_10collective13CollectiveMmaINS1_35MainloopSm100TmaUmmaWarpSpecializedILi4ELi2ELi4ENS5_IJNS4_1CILi8EEENSA_ILi1EEESC_EEEEENS5_IJNSA_ILi64EEENSA_ILi256EEENSA_ILi32EEEEEENS_10tfloat32_tENS5_IJlSC_lEEESJ_SK_NS4_8TiledMMAINS4_8MMA_AtomIJNS4_17SM100_MMA_TF32_SSISJ_SJ_fLi64ELi256ELNS4_4UMMA5MajorE0ELSP_0ELNSO_7ScaleInE0ELSQ_0EEEEEENS4_6LayoutINS5_IJSC_SC_SC_EEENS5_IJNSA_ILi0EEESV_SV_EEEEENS5_IJNS4_10UnderscoreESY_SY_EEEEENS4_13SM90_TMA_LOADENS4_14ComposedLayoutINS4_7SwizzleILi3ELi4ELi3EEENS4_18smem_ptr_flag_bitsILi32EEENST_INS5_IJSB_SH_EEENS5_IJSH_SC_EEEEEEEvNS4_8identityENS4_23SM90_TMA_LOAD_MULTICASTES1A_vS1B_EENS_8epilogue10collective18CollectiveEpilogueINS1E_23Sm100TmaWarpSpecializedILi4ELi2ELi16ELb1ELb0EEEJSI_NS5_IJNST_ISF_SC_EENST_ISH_SC_EEEEESJ_SK_SJ_SK_NS1E_6fusion15FusionCallbacksIS1I_NS1M_17LinearCombinationISJ_fSJ_fLNS_15FloatRoundStyleE2EEESI_S1L_JEEENS4_5SM1004TMEM4LOAD26SM100_TMEM_LOAD_16dp128b8xES11_S1A_NS4_17SM75_U32x4_LDSM_NENS4_14SM90_TMA_STOREES1A_NS4_17SM90_U32x4_STSM_NENS4_39AutoVectorizingCopyWithAssumedAlignmentILi128EEEEEEvvEEEEvNT_6ParamsE,"ax",@progbits
	.align	128
.text._ZN7cutlass13device_kernelINS_4gemm6kernel13GemmUniversalIN4cute5tupleIJiiiiEEENS1_10collective13CollectiveMmaINS1_35MainloopSm100TmaUmmaWarpSpecializedILi4ELi2ELi4ENS5_IJNS4_1CILi8EEENSA_ILi1EEESC_EEEEENS5_IJNSA_ILi64EEENSA_ILi256EEENSA_ILi32EEEEEENS_10tfloat32_tENS5_IJlSC_lEEESJ_SK_NS4_8TiledMMAINS4_8MMA_AtomIJNS4_17SM100_MMA_TF32_SSISJ_SJ_fLi64ELi256ELNS4_4UMMA5MajorE0ELSP_0ELNSO_7ScaleInE0ELSQ_0EEEEEENS4_6LayoutINS5_IJSC_SC_SC_EEENS5_IJNSA_ILi0EEESV_SV_EEEEENS5_IJNS4_10UnderscoreESY_SY_EEEEENS4_13SM90_TMA_LOADENS4_14ComposedLayoutINS4_7SwizzleILi3ELi4ELi3EEENS4_18smem_ptr_flag_bitsILi32EEENST_INS5_IJSB_SH_EEENS5_IJSH_SC_EEEEEEEvNS4_8identityENS4_23SM90_TMA_LOAD_MULTICASTES1A_vS1B_EENS_8epilogue10collective18CollectiveEpilogueINS1E_23Sm100TmaWarpSpecializedILi4ELi2ELi16ELb1ELb0EEEJSI_NS5_IJNST_ISF_SC_EENST_ISH_SC_EEEEESJ_SK_SJ_SK_NS1E_6fusion15FusionCallbacksIS1I_NS1M_17LinearCombinationISJ_fSJ_fLNS_15FloatRoundStyleE2EEESI_S1L_JEEENS4_5SM1004TMEM4LOAD26SM100_TMEM_LOAD_16dp128b8xES11_S1A_NS4_17SM75_U32x4_LDSM_NENS4_14SM90_TMA_STOREES1A_NS4_17SM90_U32x4_STSM_NENS4_39AutoVectorizingCopyWithAssumedAlignmentILi128EEEEEEvvEEEEvNT_6ParamsE:
        .type           _ZN7cutlass13device_kernelINS_4gemm6kernel13GemmUniversalIN4cute5tupleIJiiiiEEENS1_10collective13CollectiveMmaINS1_35MainloopSm100TmaUmmaWarpSpecializedILi4ELi2ELi4ENS5_IJNS4_1CILi8EEENSA_ILi1EEESC_EEEEENS5_IJNSA_ILi64EEENSA_ILi256EEENSA_ILi32EEEEEENS_10tfloat32_tENS5_IJlSC_lEEESJ_SK_NS4_8TiledMMAINS4_8MMA_AtomIJNS4_17SM100_MMA_TF32_SSISJ_SJ_fLi64ELi256ELNS4_4UMMA5MajorE0ELSP_0ELNSO_7ScaleInE0ELSQ_0EEEEEENS4_6LayoutINS5_IJSC_SC_SC_EEENS5_IJNSA_ILi0EEESV_SV_EEEEENS5_IJNS4_10UnderscoreESY_SY_EEEEENS4_13SM90_TMA_LOADENS4_14ComposedLayoutINS4_7SwizzleILi3ELi4ELi3EEENS4_18smem_ptr_flag_bitsILi32EEENST_INS5_IJSB_SH_EEENS5_IJSH_SC_EEEEEEEvNS4_8identityENS4_23SM90_TMA_LOAD_MULTICASTES1A_vS1B_EENS_8epilogue10collective18CollectiveEpilogueINS1E_23Sm100TmaWarpSpecializedILi4ELi2ELi16ELb1ELb0EEEJSI_NS5_IJNST_ISF_SC_EENST_ISH_SC_EEEEESJ_SK_SJ_SK_NS1E_6fusion15FusionCallbacksIS1I_NS1M_17LinearCombinationISJ_fSJ_fLNS_15FloatRoundStyleE2EEESI_S1L_JEEENS4_5SM1004TMEM4LOAD26SM100_TMEM_LOAD_16dp128b8xES11_S1A_NS4_17SM75_U32x4_LDSM_NENS4_14SM90_TMA_STOREES1A_NS4_17SM90_U32x4_STSM_NENS4_39AutoVectorizingCopyWithAssumedAlignmentILi128EEEEEEvvEEEEvNT_6ParamsE,@function
        .size           _ZN7cutlass13device_kernelINS_4gemm6kernel13GemmUniversalIN4cute5tupleIJiiiiEEENS1_10collective13CollectiveMmaINS1_35MainloopSm100TmaUmmaWarpSpecializedILi4ELi2ELi4ENS5_IJNS4_1CILi8EEENSA_ILi1EEESC_EEEEENS5_IJNSA_ILi64EEENSA_ILi256EEENSA_ILi32EEEEEENS_10tfloat32_tENS5_IJlSC_lEEESJ_SK_NS4_8TiledMMAINS4_8MMA_AtomIJNS4_17SM100_MMA_TF32_SSISJ_SJ_fLi64ELi256ELNS4_4UMMA5MajorE0ELSP_0ELNSO_7ScaleInE0ELSQ_0EEEEEENS4_6LayoutINS5_IJSC_SC_SC_EEENS5_IJNSA_ILi0EEESV_SV_EEEEENS5_IJNS4_10UnderscoreESY_SY_EEEEENS4_13SM90_TMA_LOADENS4_14ComposedLayoutINS4_7SwizzleILi3ELi4ELi3EEENS4_18smem_ptr_flag_bitsILi32EEENST_INS5_IJSB_SH_EEENS5_IJSH_SC_EEEEEEEvNS4_8identityENS4_23SM90_TMA_LOAD_MULTICASTES1A_vS1B_EENS_8epilogue10collective18CollectiveEpilogueINS1E_23Sm100TmaWarpSpecializedILi4ELi2ELi16ELb1ELb0EEEJSI_NS5_IJNST_ISF_SC_EENST_ISH_SC_EEEEESJ_SK_SJ_SK_NS1E_6fusion15FusionCallbacksIS1I_NS1M_17LinearCombinationISJ_fSJ_fLNS_15FloatRoundStyleE2EEESI_S1L_JEEENS4_5SM1004TMEM4LOAD26SM100_TMEM_LOAD_16dp128b8xES11_S1A_NS4_17SM75_U32x4_LDSM_NENS4_14SM90_TMA_STOREES1A_NS4_17SM90_U32x4_STSM_NENS4_39AutoVectorizingCopyWithAssumedAlignmentILi128EEEEEEvvEEEEvNT_6ParamsE,(.L_x_227 - _ZN7cutlass13device_kernelINS_4gemm6kernel13GemmUniversalIN4cute5tupleIJiiiiEEENS1_10collective13CollectiveMmaINS1_35MainloopSm100TmaUmmaWarpSpecializedILi4ELi2ELi4ENS5_IJNS4_1CILi8EEENSA_ILi1EEESC_EEEEENS5_IJNSA_ILi64EEENSA_ILi256EEENSA_ILi32EEEEEENS_10tfloat32_tENS5_IJlSC_lEEESJ_SK_NS4_8TiledMMAINS4_8MMA_AtomIJNS4_17SM100_MMA_TF32_SSISJ_SJ_fLi64ELi256ELNS4_4UMMA5MajorE0ELSP_0ELNSO_7ScaleInE0ELSQ_0EEEEEENS4_6LayoutINS5_IJSC_SC_SC_EEENS5_IJNSA_ILi0EEESV_SV_EEEEENS5_IJNS4_10UnderscoreESY_SY_EEEEENS4_13SM90_TMA_LOADENS4_14ComposedLayoutINS4_7SwizzleILi3ELi4ELi3EEENS4_18smem_ptr_flag_bitsILi32EEENST_INS5_IJSB_SH_EEENS5_IJSH_SC_EEEEEEEvNS4_8identityENS4_23SM90_TMA_LOAD_MULTICASTES1A_vS1B_EENS_8epilogue10collective18CollectiveEpilogueINS1E_23Sm100TmaWarpSpecializedILi4ELi2ELi16ELb1ELb0EEEJSI_NS5_IJNST_ISF_SC_EENST_ISH_SC_EEEEESJ_SK_SJ_SK_NS1E_6fusion15FusionCallbacksIS1I_NS1M_17LinearCombinationISJ_fSJ_fLNS_15FloatRoundStyleE2EEESI_S1L_JEEENS4_5SM1004TMEM4LOAD26SM100_TMEM_LOAD_16dp128b8xES11_S1A_NS4_17SM75_U32x4_LDSM_NENS4_14SM90_TMA_STOREES1A_NS4_17SM90_U32x4_STSM_NENS4_39AutoVectorizingCopyWithAssumedAlignmentILi128EEEEEEvvEEEEvNT_6ParamsE)
        .other          _ZN7cutlass13device_kernelINS_4gemm6kernel13GemmUniversalIN4cute5tupleIJiiiiEEENS1_10collective13CollectiveMmaINS1_35MainloopSm100TmaUmmaWarpSpecializedILi4ELi2ELi4ENS5_IJNS4_1CILi8EEENSA_ILi1EEESC_EEEEENS5_IJNSA_ILi64EEENSA_ILi256EEENSA_ILi32EEEEEENS_10tfloat32_tENS5_IJlSC_lEEESJ_SK_NS4_8TiledMMAINS4_8MMA_AtomIJNS4_17SM100_MMA_TF32_SSISJ_SJ_fLi64ELi256ELNS4_4UMMA5MajorE0ELSP_0ELNSO_7ScaleInE0ELSQ_0EEEEEENS4_6LayoutINS5_IJSC_SC_SC_EEENS5_IJNSA_ILi0EEESV_SV_EEEEENS5_IJNS4_10UnderscoreESY_SY_EEEEENS4_13SM90_TMA_LOADENS4_14ComposedLayoutINS4_7SwizzleILi3ELi4ELi3EEENS4_18smem_ptr_flag_bitsILi32EEENST_INS5_IJSB_SH_EEENS5_IJSH_SC_EEEEEEEvNS4_8identityENS4_23SM90_TMA_LOAD_MULTICASTES1A_vS1B_EENS_8epilogue10collective18CollectiveEpilogueINS1E_23Sm100TmaWarpSpecializedILi4ELi2ELi16ELb1ELb0EEEJSI_NS5_IJNST_ISF_SC_EENST_ISH_SC_EEEEESJ_SK_SJ_SK_NS1E_6fusion15FusionCallbacksIS1I_NS1M_17LinearCombinationISJ_fSJ_fLNS_15FloatRoundStyleE2EEESI_S1L_JEEENS4_5SM1004TMEM4LOAD26SM100_TMEM_LOAD_16dp128b8xES11_S1A_NS4_17SM75_U32x4_LDSM_NENS4_14SM90_TMA_STOREES1A_NS4_17SM90_U32x4_STSM_NENS4_39AutoVectorizingCopyWithAssumedAlignmentILi128EEEEEEvvEEEEvNT_6ParamsE,@"STO_CUDA_ENTRY STV_DEFAULT"
_ZN7cutlass13device_kernelINS_4gemm6kernel13GemmUniversalIN4cute5tupleIJiiiiEEENS1_10collective13CollectiveMmaINS1_35MainloopSm100TmaUmmaWarpSpecializedILi4ELi2ELi4ENS5_IJNS4_1CILi8EEENSA_ILi1EEESC_EEEEENS5_IJNSA_ILi64EEENSA_ILi256EEENSA_ILi32EEEEEENS_10tfloat32_tENS5_IJlSC_lEEESJ_SK_NS4_8TiledMMAINS4_8MMA_AtomIJNS4_17SM100_MMA_TF32_SSISJ_SJ_fLi64ELi256ELNS4_4UMMA5MajorE0ELSP_0ELNSO_7ScaleInE0ELSQ_0EEEEEENS4_6LayoutINS5_IJSC_SC_SC_EEENS5_IJNSA_ILi0EEESV_SV_EEEEENS5_IJNS4_10UnderscoreESY_SY_EEEEENS4_13SM90_TMA_LOADENS4_14ComposedLayoutINS4_7SwizzleILi3ELi4ELi3EEENS4_18smem_ptr_flag_bitsILi32EEENST_INS5_IJSB_SH_EEENS5_IJSH_SC_EEEEEEEvNS4_8identityENS4_23SM90_TMA_LOAD_MULTICASTES1A_vS1B_EENS_8epilogue10collective18CollectiveEpilogueINS1E_23Sm100TmaWarpSpecializedILi4ELi2ELi16ELb1ELb0EEEJSI_NS5_IJNST_ISF_SC_EENST_ISH_SC_EEEEESJ_SK_SJ_SK_NS1E_6fusion15FusionCallbacksIS1I_NS1M_17LinearCombinationISJ_fSJ_fLNS_15FloatRoundStyleE2EEESI_S1L_JEEENS4_5SM1004TMEM4LOAD26SM100_TMEM_LOAD_16dp128b8xES11_S1A_NS4_17SM75_U32x4_LDSM_NENS4_14SM90_TMA_STOREES1A_NS4_17SM90_U32x4_STSM_NENS4_39AutoVectorizingCopyWithAssumedAlignmentILi128EEEEEEvvEEEEvNT_6ParamsE:
[----:B------:R-:W1:Y:S01]  /*0000*/  LDC R1, c[0x0][0x37c] ;  /* 0x0000df00ff017b82 */ /* 0x000e620000000800 */
[----:B------:R-:W2:Y:S01]  /*0010*/  S2R R75, SR_TID.X ;  /* 0x00000000004b7919 */ /* 0x000ea20000002100 */
[----:B------:R-:W3:Y:S01]  /*0020*/  LDCU.64 UR8, c[0x0][0x890] ;  /* 0x00011200ff0877ac */ /* 0x000ee20008000a00 */
[----:B------:R-:W-:Y:S02]  /*0030*/  PRMT R63, RZ, 0x7610, R63 ;  /* 0x00007610ff3f7816 */ /* 0x000fe4000000003f */
[----:B------:R-:W-:Y:S01]  /*0040*/  ELECT P3, URZ, PT ;  /* 0x0000000000ff782f */ /* 0x000fe20003860000 */
[----:B---3--:R-:W-:-:S04]  /*0050*/  UISETP.NE.U32.AND UP0, UPT, UR8, URZ, UPT ;  /* 0x000000ff0800728c */ /* 0x008fc8000bf05070 */
[----:B------:R-:W-:Y:S01]  /*0060*/  UISETP.NE.AND.EX UP0, UPT, UR9, URZ, UPT, UP0 ;  /* 0x000000ff0900728c */ /* 0x000fe2000bf05300 */
[----:B--2---:R-:W-:-:S05]  /*0070*/  SHF.R.U32.HI R64, RZ, 0x5, R75 ;  /* 0x00000005ff407819 */ /* 0x004fca000001164b */
[----:B------:R-:W2:Y:S02]  /*0080*/  SHFL.IDX PT, R0, R64, RZ, 0x1f ;  /* 0x00001fff40007589 */ /* 0x000ea400000e0000 */
[----:B--2---:R-:W-:Y:S01]  /*0090*/  R2UR UR18, R0 ;  /* 0x00000000001272ca */ /* 0x004fe200000e0000 */
[----:B-1----:R-:W-:-:S14]  /*00a0*/  BRA.U UP0, `(.L_x_0) ;  /* 0x0000000100307547 */ /* 0x002fdc000b800000 */
[----:B------:R-:W1:Y:S02]  /*00b0*/  LDCU.64 UR4, c[0x0][0x888] ;  /* 0x00011100ff0477ac */ /* 0x000e640008000a00 */
[----:B-1----:R-:W-:-:S04]  /*00c0*/  UISETP.NE.U32.AND UP0, UPT, UR4, URZ, UPT ;  /* 0x000000ff0400728c */ /* 0x002fc8000bf05070 */
[----:B------:R-:W-:-:S09]  /*00d0*/  UISETP.NE.AND.EX UP0, UPT, UR5, URZ, UPT, UP0 ;  /* 0x000000ff0500728c */ /* 0x000fd2000bf05300 */
[----:B------:R-:W-:Y:S05]  /*00e0*/  BRA.U !UP0, `(.L_x_1) ;  /* 0x0000000108147547 */ /* 0x000fea000b800000 */
[----:B------:R-:W1:Y:S01]  /*00f0*/  LDC.64 R2, c[0x0][0x888] ;  /* 0x00022200ff027b82 */ /* 0x000e620000000a00 */
[----:B------:R-:W1:Y:S02]  /*0100*/  LDCU.64 UR4, c[0x0][0x358] ;  /* 0x00006b00ff0477ac */ /* 0x000e640008000a00 */
[----:B-1----:R1:W5:Y:S01]  /*0110*/  LDG.E R27, desc[UR4][R2.64] ;  /* 0x00000004021b7981 */ /* 0x002362000c1e1900 */
[----:B------:R-:W-:Y:S01]  /*0120*/  HFMA2 R63, -RZ, RZ, 0, 5.9604644775390625e-08 ;  /* 0x00000001ff3f7431 */ /* 0x000fe200000001ff */
[----:B------:R-:W-:Y:S05]  /*0130*/  BRA `(.L_x_0) ;  /* 0x00000000000c7947 */ /* 0x000fea0003800000 */
.L_x_1:
[----:B------:R-:W1:Y:S01]  /*0140*/  LDCU UR4, c[0x0][0x880] ;  /* 0x00011000ff0477ac */ /* 0x000e620008000800 */
[----:B------:R-:W-:Y:S01]  /*0150*/  HFMA2 R63, -RZ, RZ, 0, 5.9604644775390625e-08 ;  /* 0x00000001ff3f7431 */ /* 0x000fe200000001ff */
[----:B-1----:R-:W-:-:S07]  /*0160*/  MOV R27, UR4 ;  /* 0x00000004001b7c02 */ /* 0x002fce0008000f00 */
.L_x_0:
[----:B------:R-:W2:Y:S02]  /*0170*/  LDCU.64 UR4, c[0x0][0x8b0] ;  /* 0x00011600ff0477ac */ /* 0x000ea40008000a00 */
[----:B--2---:R-:W-:-:S04]  /*0180*/  UISETP.NE.U32.AND UP0, UPT, UR4, URZ, UPT ;  /* 0x000000ff0400728c */ /* 0x004fc8000bf05070 */
[----:B------:R-:W-:-:S09]  /*0190*/  UISETP.NE.AND.EX UP0, UPT, UR5, URZ, UPT, UP0 ;  /* 0x000000ff0500728c */ /* 0x000fd2000bf05300 */
[----:B------:R-:W-:Y:S05]  /*01a0*/  BRA.U UP0, `(.L_x_2) ;  /* 0x0000000100287547 */ /* 0x000fea000b800000 */
[----:B------:R-:W2:Y:S02]  /*01b0*/  LDCU.64 UR4, c[0x0][0x8a8] ;  /* 0x00011500ff0477ac */ /* 0x000ea40008000a00 */
[----:B--2---:R-:W-:-:S04]  /*01c0*/  UISETP.NE.U32.AND UP0, UPT, UR4, URZ, UPT ;  /* 0x000000ff0400728c */ /* 0x004fc8000bf05070 */
[----:B------:R-:W-:-:S09]  /*01d0*/  UISETP.NE.AND.EX UP0, UPT, UR5, URZ, UPT, UP0 ;  /* 0x000000ff0500728c */ /* 0x000fd2000bf05300 */
[----:B------:R-:W-:Y:S05]  /*01e0*/  BRA.U !UP0, `(.L_x_3) ;  /* 0x0000000108107547 */ /* 0x000fea000b800000 */
[----:B------:R-:W2:Y:S01]  /*01f0*/  LDC.64 R24, c[0x0][0x8a8] ;  /* 0x00022a00ff187b82 */ /* 0x000ea20000000a00 */
[----:B------:R-:W2:Y:S02]  /*0200*/  LDCU.64 UR4, c[0x0][0x358] ;  /* 0x00006b00ff0477ac */ /* 0x000ea40008000a00 */
[----:B--2---:R2:W5:Y:S01]  /*0210*/  LDG.E R24, desc[UR4][R24.64] ;  /* 0x0000000418187981 */ /* 0x004562000c1e1900 */
[----:B------:R-:W-:Y:S05]  /*0220*/  BRA `(.L_x_2) ;  /* 0x0000000000087947 */ /* 0x000fea0003800000 */
.L_x_3:
[----:B------:R-:W2:Y:S02]  /*0230*/  LDCU UR4, c[0x0][0x8a0] ;  /* 0x00011400ff0477ac */ /* 0x000ea40008000800 */
[----:B--2---:R-:W-:Y:S02]  /*0240*/  MOV R24, UR4 ;  /* 0x0000000400187c02 */ /* 0x004fe40008000f00 */
.L_x_2:
[----:B------:R-:W-:Y:S01]  /*0250*/  IMAD.U32 R0, RZ, RZ, UR18 ;  /* 0x00000012ff007e24 */ /* 0x000fe2000f8e00ff */
[----:B------:R-:W-:Y:S04]  /*0260*/  BSSY.RECONVERGENT B0, `(.L_x_4) ;  /* 0x000000c000007945 */ /* 0x000fe80003800200 */
[C---:B------:R-:W-:Y:S02]  /*0270*/  ISETP.NE.OR P1, PT, R0.reuse, 0x1, !P3 ;  /* 0x000000010000780c */ /* 0x040fe40005f25670 */
[----:B------:R-:W-:-:S11]  /*0280*/  ISETP.NE.OR P0, PT, R0, 0x3, !P3 ;  /* 0x000000030000780c */ /* 0x000fd60005f05670 */
[----:B------:R-:W-:Y:S05]  /*0290*/  @P1 BRA `(.L_x_5) ;  /* 0x0000000000201947 */ /* 0x000fea0003800000 */
[----:B------:R-:W3:Y:S02]  /*02a0*/  LDCU.64 UR4, c[0x0][0x348] ;  /* 0x00006900ff0477ac */ /* 0x000ee40008000a00 */
[----:B---3--:R-:W-:Y:S02]  /*02b0*/  UIADD3 UR6, UP1, UPT, UR4, 0x80, URZ ;  /* 0x0000008004067890 */ /* 0x008fe4000ff3e0ff */
[----:B------:R-:W-:Y:S02]  /*02c0*/  UIADD3 UR4, UP0, UPT, UR4, 0x180, URZ ;  /* 0x0000018004047890 */ /* 0x000fe4000ff1e0ff */
[----:B------:R-:W-:Y:S02]  /*02d0*/  UIADD3.X UR7, UPT, UPT, URZ, UR5, URZ, UP1, !UPT ;  /* 0x00000005ff077290 */ /* 0x000fe40008ffe4ff */
[----:B------:R-:W-:-:S07]  /*02e0*/  UIADD3.X UR5, UPT, UPT, URZ, UR5, URZ, UP0, !UPT ;  /* 0x00000005ff057290 */ /* 0x000fce00087fe4ff */
[----:B------:R3:W-:Y:S02]  /*02f0*/  UTMACCTL.PF [UR6] ;  /* 0x00000000060079b9 */ /* 0x0007e40008040000 */
[----:B------:R3:W-:Y:S02]  /*0300*/  UTMACCTL.PF [UR4] ;  /* 0x00000000040079b9 */ /* 0x0007e40008040000 */
[----:B---3--:R-:W-:Y:S01]  /*0310*/  NOP ;  /* 0x0000000000007918 */ /* 0x008fe20000000000 */
.L_x_5:
[----:B------:R-:W-:Y:S05]  /*0320*/  BSYNC.RECONVERGENT B0 ;  /* 0x0000000000007941 */ /* 0x000fea0003800200 */
.L_x_4:
[----:B------:R-:W-:Y:S04]  /*0330*/  BSSY.RECONVERGENT B0, `(.L_x_6) ;  /* 0x000000a000007945 */ /* 0x000fe80003800200 */
        /* <DEDUP_REMOVED lines=9> */
.L_x_7:
[----:B------:R-:W-:Y:S05]  /*03d0*/  BSYNC.RECONVERGENT B0 ;  /* 0x0000000000007941 */ /* 0x000fea0003800200 */
.L_x_6:
[----:B------:R-:W3:Y:S01]  /*03e0*/  LDCU.64 UR4, c[0x0][0x888] ;  /* 0x00011100ff0477ac */ /* 0x000ee20008000a00 */
[----:B------:R-:W-:Y:S02]  /*03f0*/  UISETP.EQ.U32.AND UP2, UPT, UR8, URZ, UPT ;  /* 0x000000ff0800728c */ /* 0x000fe4000bf42070 */
[----:B------:R-:W-:Y:S02]  /*0400*/  UPLOP3.LUT UP3, UPT, UPT, UPT, UPT, 0x80, 0x8 ;  /* 0x000000000008789c */ /* 0x000fe40003f6f070 */
[----:B---3--:R-:W-:-:S04]  /*0410*/  UISETP.NE.U32.AND UP0, UPT, UR4, URZ, UPT ;  /* 0x000000ff0400728c */ /* 0x008fc8000bf05070 */
[----:B------:R-:W-:-:S04]  /*0420*/  UISETP.NE.AND.EX UP1, UPT, UR5, URZ, UPT, UP0 ;  /* 0x000000ff0500728c */ /* 0x000fc8000bf25300 */
[----:B------:R-:W-:-:S04]  /*0430*/  UISETP.EQ.OR.EX UP4, UPT, UR9, URZ, !UP1, UP2 ;  /* 0x000000ff0900728c */ /* 0x000fc8000cf82720 */
[----:B------:R-:W-:-:S06]  /*0440*/  UP2UR UR4, UPR, URZ, 0x10 ;  /* 0x00000010ff047883 */ /* 0x000fcc0008000000 */
[----:B------:R-:W-:Y:S01]  /*0450*/  MOV R67, UR4 ;  /* 0x0000000400437c02 */ /* 0x000fe20008000f00 */
[----:B------:R-:W-:Y:S06]  /*0460*/  BRA.U !UP4, `(.L_x_8) ;  /* 0x000000010c207547 */ /* 0x000fec000b800000 */
[----:B------:R-:W-:Y:S01]  /*0470*/  UISETP.NE.U32.AND UP0, UPT, UR8, URZ, UPT ;  /* 0x000000ff0800728c */ /* 0x000fe2000bf05070 */
[----:B-----5:R-:W-:Y:S01]  /*0480*/  FSETP.NEU.AND P0, PT, R27, RZ, PT ;  /* 0x000000ff1b00720b */ /* 0x020fe20003f0d000 */
[----:B------:R-:W-:Y:S02]  /*0490*/  USEL UR4, URZ, 0xffffffff, UP1 ;  /* 0xffffffffff047887 */ /* 0x000fe40008800000 */
[----:B------:R-:W-:-:S10]  /*04a0*/  UISETP.NE.AND.EX UP2, UPT, UR9, URZ, UPT, UP0 ;  /* 0x000000ff0900728c */ /* 0x000fd4000bf45300 */
[----:B------:R-:W-:Y:S01]  /*04b0*/  VOTEU.ANY UP0, P0 ;  /* 0x0000000000ff7886 */ /* 0x000fe20000000100 */
[----:B------:R-:W-:-:S04]  /*04c0*/  @!UP2 USEL UR4, URZ, 0xffffffff, UP0 ;  /* 0xffffffffff04a887 */ /* 0x000fc80008000000 */
[----:B------:R-:W-:-:S04]  /*04d0*/  ULOP3.LUT UR4, UR4, 0x1, URZ, 0xc0, !UPT ;  /* 0x0000000104047892 */ /* 0x000fc8000f8ec0ff */
[----:B------:R-:W-:-:S11]  /*04e0*/  UISETP.NE.U32.AND UP3, UPT, UR4, 0x1, UPT ;  /* 0x000000010400788c */ /* 0x000fd6000bf65070 */
.L_x_8:
[----:B-1----:R-:W1:Y:S01]  /*04f0*/  SHFL.IDX PT, R2, R64, RZ, 0x1f ;  /* 0x00001fff40027589 */ /* 0x002e6200000e0000 */
[----:B------:R-:W-:Y:S01]  /*0500*/  UISETP.NE.AND UP5, UPT, UR18, 0x2, UPT ;  /* 0x000000021200788c */ /* 0x000fe2000bfa5270 */
[----:B-1----:R-:W-:-:S13]  /*0510*/  ISETP.NE.AND P0, PT, R2, RZ, PT ;  /* 0x000000ff0200720c */ /* 0x002fda0003f05270 */
[----:B------:R-:W-:Y:S05]  /*0520*/  @P0 BRA `(.L_x_9) ;  /* 0x0000000000580947 */ /* 0x000fea0003800000 */
[----:B------:R-:W1:Y:S01]  /*0530*/  S2UR UR4, SR_CgaCtaId ;  /* 0x00000000000479c3 */ /* 0x000e620000008800 */
[----:B------:R-:W-:Y:S01]  /*0540*/  UMOV UR5, 0x400 ;  /* 0x0000040000057882 */ /* 0x000fe20000000000 */
[----:B------:R-:W-:Y:S01]  /*0550*/  UMOV UR8, 0x1 ;  /* 0x0000000100087882 */ /* 0x000fe20000000000 */
[----:B------:R-:W-:Y:S01]  /*0560*/  UMOV UR6, 0x8 ;  /* 0x0000000800067882 */ /* 0x000fe20000000000 */
[----:B------:R-:W-:-:S04]  /*0570*/  UIADD3 UR8, UPT, UPT, -UR8, 0x100000, URZ ;  /* 0x0010000008087890 */ /* 0x000fc8000fffe1ff */
[----:B------:R-:W-:Y:S02]  /*0580*/  USHF.L.U32 UR9, UR8, 0xb, URZ ;  /* 0x0000000b08097899 */ /* 0x000fe400080006ff */
[----:B------:R-:W-:Y:S02]  /*0590*/  USHF.L.U32 UR8, UR8, 0x1, URZ ;  /* 0x0000000108087899 */ /* 0x000fe400080006ff */
[----:B------:R-:W-:-:S04]  /*05a0*/  UIADD3 UR6, UPT, UPT, -UR6, 0x100000, URZ ;  /* 0x0010000006067890 */ /* 0x000fc8000fffe1ff */
[----:B------:R-:W-:Y:S02]  /*05b0*/  USHF.L.U32 UR7, UR6, 0xb, URZ ;  /* 0x0000000b06077899 */ /* 0x000fe400080006ff */
[----:B------:R-:W-:Y:S01]  /*05c0*/  USHF.L.U32 UR6, UR6, 0x1, URZ ;  /* 0x0000000106067899 */ /* 0x000fe200080006ff */
[----:B------:R-:W-:Y:S01]  /*05d0*/  ELECT P0, URZ, PT ;  /* 0x0000000000ff782f */ /* 0x000fe20003800000 */
[----:B-1----:R-:W-:Y:S01]  /*05e0*/  ULEA UR4, UR4, UR5, 0x18 ;  /* 0x0000000504047291 */ /* 0x002fe2000f8ec0ff */
[----:B------:R-:W1:Y:S11]  /*05f0*/  FENCE.VIEW.ASYNC.S ;  /* 0x00000000000073c6 */ /* 0x000e760000000000 */
[----:B-1----:R1:W3:Y:S01]  /*0600*/  SYNCS.EXCH.64 URZ, [UR4], UR8 ;  /* 0x0000000804ff75b2 */ /* 0x0022e20008000100 */
[----:B------:R1:W4:Y:S01]  /*0610*/  SYNCS.EXCH.64 URZ, [UR4+0x20], UR6 ;  /* 0x0000200604ff75b2 */ /* 0x0003220008000100 */
[----:B------:R1:W1:Y:S01]  /*0620*/  SYNCS.EXCH.64 URZ, [UR4+0x8], UR8 ;  /* 0x0000080804ff75b2 */ /* 0x0002620008000100 */
[----:B------:R1:W1:Y:S01]  /*0630*/  SYNCS.EXCH.64 URZ, [UR4+0x28], UR6 ;  /* 0x0000280604ff75b2 */ /* 0x0002620008000100 */
[----:B------:R1:W1:Y:S01]  /*0640*/  SYNCS.EXCH.64 URZ, [UR4+0x10], UR8 ;  /* 0x0000100804ff75b2 */ /* 0x0002620008000100 */
[----:B------:R1:W1:Y:S01]  /*0650*/  SYNCS.EXCH.64 URZ, [UR4+0x30], UR6 ;  /* 0x0000300604ff75b2 */ /* 0x0002620008000100 */
[----:B------:R1:W1:Y:S01]  /*0660*/  SYNCS.EXCH.64 URZ, [UR4+0x18], UR8 ;  /* 0x0000180804ff75b2 */ /* 0x0002620008000100 */
[----:B------:R1:W1:Y:S01]  /*0670*/  SYNCS.EXCH.64 URZ, [UR4+0x38], UR6 ;  /* 0x0000380604ff75b2 */ /* 0x0002620008000100 */
[----:B------:R-:W-:Y:S01]  /*0680*/  NOP ;  /* 0x0000000000007918 */ /* 0x000fe20000000000 */
.L_x_9:
[----:B------:R-:W2:Y:S01]  /*0690*/  SHFL.IDX PT, R2, R64, RZ, 0x1f ;  /* 0x00001fff40027589 */ /* 0x000ea200000e0000 */
[----:B------:R-:W-:Y:S01]  /*06a0*/  NOP ;  /* 0x0000000000007918 */ /* 0x000fe20000000000 */
[----:B--2---:R-:W-:-:S13]  /*06b0*/  ISETP.NE.AND P0, PT, R2, 0x1, PT ;  /* 0x000000010200780c */ /* 0x004fda0003f05270 */
[----:B------:R-:W-:Y:S05]  /*06c0*/  @P0 BRA `(.L_x_10) ;  /* 0x0000000000580947 */ /* 0x000fea0003800000 */
[----:B-1----:R-:W1:Y:S01]  /*06d0*/  S2UR UR4, SR_CgaCtaId ;  /* 0x00000000000479c3 */ /* 0x002e620000008800 */
        /* <DEDUP_REMOVED lines=12> */
[----:B-1----:R2:W1:Y:S01]  /*07a0*/  SYNCS.EXCH.64 URZ, [UR4+0x40], UR8 ;  /* 0x0000400804ff75b2 */ /* 0x0024620008000100 */
[----:B------:R2:W1:Y:S01]  /*07b0*/  SYNCS.EXCH.64 URZ, [UR4+0x60], UR6 ;  /* 0x0000600604ff75b2 */ /* 0x0004620008000100 */
[----:B------:R2:W1:Y:S01]  /*07c0*/  SYNCS.EXCH.64 URZ, [UR4+0x48], UR8 ;  /* 0x0000480804ff75b2 */ /* 0x0004620008000100 */
[----:B------:R2:W1:Y:S01]  /*07d0*/  SYNCS.EXCH.64 URZ, [UR4+0x68], UR6 ;  /* 0x0000680604ff75b2 */ /* 0x0004620008000100 */
[----:B------:R2:W1:Y:S01]  /*07e0*/  SYNCS.EXCH.64 URZ, [UR4+0x50], UR8 ;  /* 0x0000500804ff75b2 */ /* 0x0004620008000100 */
[----:B------:R2:W1:Y:S01]  /*07f0*/  SYNCS.EXCH.64 URZ, [UR4+0x70], UR6 ;  /* 0x0000700604ff75b2 */ /* 0x0004620008000100 */
[----:B------:R2:W1:Y:S01]  /*0800*/  SYNCS.EXCH.64 URZ, [UR4+0x58], UR8 ;  /* 0x0000580804ff75b2 */ /* 0x0004620008000100 */
[----:B------:R2:W1:Y:S02]  /*0810*/  SYNCS.EXCH.64 URZ, [UR4+0x78], UR6 ;  /* 0x0000780604ff75b2 */ /* 0x0004640008000100 */
[----:B--2---:R-:W-:Y:S01]  /*0820*/  NOP ;  /* 0x0000000000007918 */ /* 0x004fe20000000000 */
.L_x_10:
[----:B------:R-:W2:Y:S01]  /*0830*/  SHFL.IDX PT, R2, R64, RZ, 0x1f ;  /* 0x00001fff40027589 */ /* 0x000ea200000e0000 */
[----:B------:R-:W-:Y:S01]  /*0840*/  NOP ;  /* 0x0000000000007918 */ /* 0x000fe20000000000 */
[----:B--2---:R-:W-:-:S13]  /*0850*/  ISETP.NE.AND P0, PT, R2, 0x3, PT ;  /* 0x000000030200780c */ /* 0x004fda0003f05270 */
[----:B------:R-:W-:Y:S05]  /*0860*/  @P0 BRA `(.L_x_11) ;  /* 0x0000000000300947 */ /* 0x000fea0003800000 */
[----:B-1----:R-:W1:Y:S01]  /*0870*/  S2UR UR4, SR_CgaCtaId ;  /* 0x00000000000479c3 */ /* 0x002e620000008800 */
[----:B------:R-:W-:Y:S01]  /*0880*/  UMOV UR6, 0x400 ;  /* 0x0000040000067882 */ /* 0x000fe20000000000 */
[----:B------:R-:W-:Y:S01]  /*0890*/  UMOV UR5, 0x20 ;  /* 0x0000002000057882 */ /* 0x000fe20000000000 */
[----:B------:R-:W-:Y:S01]  /*08a0*/  ELECT P0, URZ, PT ;  /* 0x0000000000ff782f */ /* 0x000fe20003800000 */
[----:B-1----:R-:W-:Y:S02]  /*08b0*/  ULEA UR6, UR4, UR6, 0x18 ;  /* 0x0000000604067291 */ /* 0x002fe4000f8ec0ff */
[----:B------:R-:W-:-:S04]  /*08c0*/  UIADD3 UR4, UPT, UPT, -UR5, 0x100000, URZ ;  /* 0x0010000005047890 */ /* 0x000fc8000fffe1ff */
[----:B------:R-:W-:Y:S02]  /*08d0*/  USHF.L.U32 UR5, UR4, 0xb, URZ ;  /* 0x0000000b04057899 */ /* 0x000fe400080006ff */
[----:B------:R-:W-:Y:S01]  /*08e0*/  USHF.L.U32 UR4, UR4, 0x1, URZ ;  /* 0x0000000104047899 */ /* 0x000fe200080006ff */
[----:B------:R-:W1:Y:S11]  /*08f0*/  FENCE.VIEW.ASYNC.S ;  /* 0x00000000000073c6 */ /* 0x000e760000000000 */
[----:B-1----:R2:W1:Y:S01]  /*0900*/  SYNCS.EXCH.64 URZ, [UR6+0x80], UR4 ;  /* 0x0000800406ff75b2 */ /* 0x0024620008000100 */
[----:B------:R2:W1:Y:S02]  /*0910*/  SYNCS.EXCH.64 URZ, [UR6+0x88], UR4 ;  /* 0x0000880406ff75b2 */ /* 0x0004640008000100 */
[----:B--2---:R-:W-:Y:S01]  /*0920*/  NOP ;  /* 0x0000000000007918 */ /* 0x004fe20000000000 */
.L_x_11:
[----:B------:R-:W2:Y:S01]  /*0930*/  SHFL.IDX PT, R2, R64, RZ, 0x1f ;  /* 0x00001fff40027589 */ /* 0x000ea200000e0000 */
[----:B------:R-:W-:Y:S01]  /*0940*/  NOP ;  /* 0x0000000000007918 */ /* 0x000fe20000000000 */
[----:B--2---:R-:W-:-:S13]  /*0950*/  ISETP.NE.AND P0, PT, R2, 0x4, PT ;  /* 0x000000040200780c */ /* 0x004fda0003f05270 */
[----:B------:R-:W-:Y:S05]  /*0960*/  @P0 BRA `(.L_x_12) ;  /* 0x00000000004c0947 */ /* 0x000fea0003800000 */
[----:B-1----:R-:W1:Y:S01]  /*0970*/  S2UR UR6, SR_CgaCtaId ;  /* 0x00000000000679c3 */ /* 0x002e620000008800 */
[----:B------:R-:W-:Y:S01]  /*0980*/  UMOV UR4, 0x720 ;  /* 0x0000072000047882 */ /* 0x000fe20000000000 */
[----:B------:R-:W-:Y:S01]  /*0990*/  UMOV UR5, 0x400 ;  /* 0x0000040000057882 */ /* 0x000fe20000000000 */
[----:B------:R-:W-:Y:S01]  /*09a0*/  USEL UR4, UR4, 0x620, UP3 ;  /* 0x0000062004047887 */ /* 0x000fe20009800000 */
[----:B------:R-:W-:Y:S01]  /*09b0*/  UMOV UR8, 0x1 ;  /* 0x0000000100087882 */ /* 0x000fe20000000000 */
[----:B------:R-:W-:Y:S01]  /*09c0*/  ELECT P0, URZ, PT ;  /* 0x0000000000ff782f */ /* 0x000fe20003800000 */
[----:B------:R-:W-:-:S04]  /*09d0*/  UIADD3 UR8, UPT, UPT, -UR8, 0x100000, URZ ;  /* 0x0010000008087890 */ /* 0x000fc8000fffe1ff */
[----:B------:R-:W-:Y:S02]  /*09e0*/  USHF.L.U32 UR9, UR8, 0xb, URZ ;  /* 0x0000000b08097899 */ /* 0x000fe400080006ff */
[----:B------:R-:W-:Y:S02]  /*09f0*/  USHF.L.U32 UR8, UR8, 0x1, URZ ;  /* 0x0000000108087899 */ /* 0x000fe400080006ff */
[----:B-1----:R-:W-:Y:S02]  /*0a00*/  ULEA UR6, UR6, UR5, 0x18 ;  /* 0x0000000506067291 */ /* 0x002fe4000f8ec0ff */
[----:B------:R-:W-:-:S04]  /*0a10*/  UIADD3 UR4, UPT, UPT, -UR4, 0x100000, URZ ;  /* 0x0010000004047890 */ /* 0x000fc8000fffe1ff */
[----:B------:R-:W-:Y:S02]  /*0a20*/  USHF.L.U32 UR5, UR4, 0xb, URZ ;  /* 0x0000000b04057899 */ /* 0x000fe400080006ff */
[----:B------:R-:W-:Y:S01]  /*0a30*/  USHF.L.U32 UR4, UR4, 0x1, URZ ;  /* 0x0000000104047899 */ /* 0x000fe200080006ff */
[----:B------:R-:W1:Y:S03]  /*0a40*/  FENCE.VIEW.ASYNC.S ;  /* 0x00000000000073c6 */ /* 0x000e660000000000 */
[----:B-1----:R2:W1:Y:S08]  /*0a50*/  SYNCS.EXCH.64 URZ, [UR6+0x90], UR8 ;  /* 0x0000900806ff75b2 */ /* 0x0024700008000100 */
[----:B------:R2:W1:Y:S01]  /*0a60*/  SYNCS.EXCH.64 URZ, [UR6+0xa0], UR4 ;  /* 0x0000a00406ff75b2 */ /* 0x0004620008000100 */
[----:B------:R2:W1:Y:S01]  /*0a70*/  SYNCS.EXCH.64 URZ, [UR6+0x98], UR8 ;  /* 0x0000980806ff75b2 */ /* 0x0004620008000100 */
[----:B------:R2:W1:Y:S02]  /*0a80*/  SYNCS.EXCH.64 URZ, [UR6+0xa8], UR4 ;  /* 0x0000a80406ff75b2 */ /* 0x0004640008000100 */
[----:B--2---:R-:W-:Y:S01]  /*0a90*/  NOP ;  /* 0x0000000000007918 */ /* 0x004fe20000000000 */
.L_x_12:
        /* <DEDUP_REMOVED lines=26> */
.L_x_13:
        /* <DEDUP_REMOVED lines=8> */
[----:B------:R-:W-:-:S04]  /*0cc0*/  UIADD3 UR6, UPT, UPT, -UR6, 0x100000, URZ ;  /* 0x0010000006067890 */ /* 0x000fc8000fffe1ff */
[----:B------:R-:W-:Y:S02]  /*0cd0*/  USHF.L.U32 UR7, UR6, 0xb, URZ ;  /* 0x0000000b06077899 */ /* 0x000fe400080006ff */
[----:B------:R-:W-:Y:S02]  /*0ce0*/  USHF.L.U32 UR6, UR6, 0x1, URZ ;  /* 0x0000000106067899 */ /* 0x000fe400080006ff */
[----:B-1----:R-:W-:Y:S01]  /*0cf0*/  ULEA UR4, UR4, UR5, 0x18 ;  /* 0x0000000504047291 */ /* 0x002fe2000f8ec0ff */
[----:B------:R-:W1:Y:S11]  /*0d00*/  FENCE.VIEW.ASYNC.S ;  /* 0x00000000000073c6 */ /* 0x000e760000000000 */
[----:B-1----:R2:W1:Y:S01]  /*0d10*/  SYNCS.EXCH.64 URZ, [UR4+0xf0], UR6 ;  /* 0x0000f00604ff75b2 */ /* 0x0024620008000100 */
[----:B------:R2:W1:Y:S01]  /*0d20*/  SYNCS.EXCH.64 URZ, [UR4+0x100], UR6 ;  /* 0x0001000604ff75b2 */ /* 0x0004620008000100 */
[----:B------:R2:W1:Y:S01]  /*0d30*/  SYNCS.EXCH.64 URZ, [UR4+0xf8], UR6 ;  /* 0x0000f80604ff75b2 */ /* 0x0004620008000100 */
[----:B------:R2:W1:Y:S02]  /*0d40*/  SYNCS.EXCH.64 URZ, [UR4+0x108], UR6 ;  /* 0x0001080604ff75b2 */ /* 0x0004640008000100 */
[----:B--2---:R-:W-:Y:S01]  /*0d50*/  NOP ;  /* 0x0000000000007918 */ /* 0x004fe20000000000 */
.L_x_14:
[----:B-1----:R-:W1:Y:S01]  /*0d60*/  LDCU UR4, c[0x0][0x36c] ;  /* 0x00006d80ff0477ac */ /* 0x002e620008000800 */
[----:B------:R-:W-:Y:S01]  /*0d70*/  ISETP.NE.OR P3, PT, R0, 0x2, !P3 ;  /* 0x000000020000780c */ /* 0x000fe20005f65670 */
[----:B------:R-:W-:Y:S01]  /*0d80*/  NOP ;  /* 0x0000000000007918 */ /* 0x000fe20000000000 */
[----:B------:R-:W-:Y:S01]  /*0d90*/  LOP3.LUT R0, R75, 0x1f, RZ, 0xc0, !PT ;  /* 0x0000001f4b007812 */ /* 0x000fe200078ec0ff */
[----:B------:R-:W-:Y:S02]  /*0da0*/  UISETP.NE.AND UP4, UPT, UR18, URZ, UPT ;  /* 0x000000ff1200728c */ /* 0x000fe4000bf85270 */
[----:B-1----:R-:W-:-:S09]  /*0db0*/  UISETP.EQ.U32.AND UP6, UPT, UR4, 0x1, UPT ;  /* 0x000000010400788c */ /* 0x002fd2000bfc2070 */
[----:B------:R-:W-:Y:S05]  /*0dc0*/  BRA.U !UP6, `(.L_x_15) ;  /* 0x000000010e087547 */ /* 0x000fea000b800000 */
[----:B---34-:R-:W-:Y:S01]  /*0dd0*/  UCGABAR_ARV ;  /* 0x00000000000079c7 */ /* 0x018fe20008000000 */
[----:B------:R-:W-:Y:S05]  /*0de0*/  BRA `(.L_x_16) ;  /* 0x0000000000047947 */ /* 0x000fea0003800000 */
.L_x_15:
[----:B---34-:R-:W-:Y:S01]  /*0df0*/  NOP ;  /* 0x0000000000007918 */ /* 0x018fe20000000000 */
.L_x_16:
[----:B------:R-:W1:Y:S01]  /*0e00*/  S2UR UR30, SR_CTAID.X ;  /* 0x00000000001e79c3 */ /* 0x000e620000002500 */
[----:B------:R-:W-:-:S05]  /*0e10*/  CS2R.32 R66, SR_CgaSize ;  /* 0x0000000000427805 */ /* 0x000fca0000008a00 */
[----:B------:R-:W-:-:S05]  /*0e20*/  IMAD R66, R66, -0xa0, RZ ;  /* 0xffffff6042427824 */ /* 0x000fca00078e02ff */
[----:B------:R-:W-:-:S14]  /*0e30*/  R2UR UR5, R66 ;  /* 0x00000000420572ca */ /* 0x000fdc00000e0000 */
[----:B------:R-:W2:Y:S01]  /*0e40*/  LDCU UR5, c[0x0][UR5+0x2b0] ;  /* 0x00005600050577ac */ /* 0x000ea20008000800 */
[----:B------:R-:W-:-:S05]  /*0e50*/  CS2R.32 R66, SR_CgaSize ;  /* 0x0000000000427805 */ /* 0x000fca0000008a00 */
[----:B------:R-:W-:-:S05]  /*0e60*/  IMAD R66, R66, -0xa0, RZ ;  /* 0xffffff6042427824 */ /* 0x000fca00078e02ff */
[----:B------:R-:W-:-:S14]  /*0e70*/  R2UR UR4, R66 ;  /* 0x00000000420472ca */ /* 0x000fdc00000e0000 */
[----:B------:R-:W3:Y:S01]  /*0e80*/  LDCU UR4, c[0x0][UR4+0x2b4] ;  /* 0x00005680040477ac */ /* 0x000ee20008000800 */
[----:B------:R-:W4:Y:S01]  /*0e90*/  S2UR UR31, SR_CTAID.Y ;  /* 0x00000000001f79c3 */ /* 0x000f220000002600 */
[----:B------:R-:W-:-:S05]  /*0ea0*/  CS2R.32 R66, SR_CgaSize ;  /* 0x0000000000427805 */ /* 0x000fca0000008a00 */
[----:B------:R-:W-:-:S05]  /*0eb0*/  IMAD R66, R66, -0xa0, RZ ;  /* 0xffffff6042427824 */ /* 0x000fca00078e02ff */
[----:B------:R-:W-:-:S14]  /*0ec0*/  R2UR UR7, R66 ;  /* 0x00000000420772ca */ /* 0x000fdc00000e0000 */
[----:B------:R-:W3:Y:S01]  /*0ed0*/  LDCU UR7, c[0x0][UR7+0x2a0] ;  /* 0x00005400070777ac */ /* 0x000ee20008000800 */
[----:B------:R-:W-:-:S05]  /*0ee0*/  CS2R.32 R66, SR_CgaSize ;  /* 0x0000000000427805 */ /* 0x000fca0000008a00 */
[----:B------:R-:W-:-:S05]  /*0ef0*/  IMAD R66, R66, -0xa0, RZ ;  /* 0xffffff6042427824 */ /* 0x000fca00078e02ff */
[----:B------:R-:W-:-:S14]  /*0f00*/  R2UR UR8, R66 ;  /* 0x00000000420872ca */ /* 0x000fdc00000e0000 */
[----:B------:R-:W3:Y:S01]  /*0f10*/  LDCU UR8, c[0x0][UR8+0x2a4] ;  /* 0x00005480080877ac */ /* 0x000ee20008000800 */
[----:B------:R-:W3:Y:S01]  /*0f20*/  LDCU UR19, c[0x0][0xb24] ;  /* 0x00016480ff1377ac */ /* 0x000ee20008000800 */
[----:B------:R-:W3:Y:S01]  /*0f30*/  LDCU UR45, c[0x0][0xb24] ;  /* 0x00016480ff2d77ac */ /* 0x000ee20008000800 */
[----:B-1----:R-:W-:Y:S01]  /*0f40*/  I2FP.F32.U32 R3, UR30 ;  /* 0x0000001e00037c45 */ /* 0x002fe20008201000 */
[----:B------:R-:W1:Y:S04]  /*0f50*/  LDCU UR22, c[0x0][0xb30] ;  /* 0x00016600ff1677ac */ /* 0x000e680008000800 */
[----:B--2---:R-:W-:Y:S01]  /*0f60*/  FMUL R3, R3, UR5 ;  /* 0x0000000503037c20 */ /* 0x004fe20008400000 */
[----:B----4-:R-:W-:-:S05]  /*0f70*/  I2FP.F32.U32 R2, UR31 ;  /* 0x0000001f00027c45 */ /* 0x010fca0008201000 */
[----:B------:R-:W2:Y:S01]  /*0f80*/  F2I.U32.TRUNC.NTZ R3, R3 ;  /* 0x0000000300037305 */ /* 0x000ea2000020f000 */
[----:B---3--:R-:W-:-:S07]  /*0f90*/  FMUL R2, R2, UR4 ;  /* 0x0000000402027c20 */ /* 0x008fce0008400000 */
[----:B------:R-:W3:Y:S01]  /*0fa0*/  F2I.U32.TRUNC.NTZ R2, R2 ;  /* 0x0000000200027305 */ /* 0x000ee2000020f000 */
[----:B--2---:R-:W-:Y:S02]  /*0fb0*/  R2UR UR4, R3 ;  /* 0x00000000030472ca */ /* 0x004fe400000e0000 */
[----:B---3--:R-:W-:Y:S02]  /*0fc0*/  R2UR UR6, R2 ;  /* 0x00000000020672ca */ /* 0x008fe400000e0000 */
[----:B------:R-:W-:-:S09]  /*0fd0*/  PRMT R2, RZ, 0x7610, R2 ;  /* 0x00007610ff027816 */ /* 0x000fd20000000002 */
[----:B------:R-:W-:-:S04]  /*0fe0*/  UIADD3 UR5, UPT, UPT, -UR4, URZ, URZ ;  /* 0x000000ff04057290 */ /* 0x000fc8000fffe1ff */
[----:B------:R-:W-:Y:S02]  /*0ff0*/  UIMAD UR5, UR7, UR5, UR30 ;  /* 0x00000005070572a4 */ /* 0x000fe4000f8e021e */
[----:B------:R-:W-:-:S04]  /*1000*/  UIADD3 UR4, UPT, UPT, -UR6, URZ, URZ ;  /* 0x000000ff06047290 */ /* 0x000fc8000fffe1ff */
[----:B------:R-:W-:Y:S01]  /*1010*/  IMAD.U32 R66, RZ, RZ, UR5 ;  /* 0x00000005ff427e24 */ /* 0x000fe2000f8e00ff */
[----:B------:R-:W-:-:S06]  /*1020*/  UIMAD UR4, UR8, UR4, UR31 ;  /* 0x00000004080472a4 */ /* 0x000fcc000f8e021f */
[----:B------:R-:W-:Y:S01]  /*1030*/  IMAD.U32 R65, RZ, RZ, UR4 ;  /* 0x00000004ff417e24 */ /* 0x000fe2000f8e00ff */
[----:B-1----:R-:W-:Y:S06]  /*1040*/  BRA.U UP4, `(.L_x_17) ;  /* 0x0000000104807547 */ /* 0x002fec000b800000 */
[----:B------:R-:W-:Y:S02]  /*1050*/  R2UR UR9, R65 ;  /* 0x00000000410972ca */ /* 0x000fe400000e0000 */
[----:B------:R-:W-:-:S11]  /*1060*/  R2UR UR14, R66 ;  /* 0x00000000420e72ca */ /* 0x000fd600000e0000 */
[----:B------:R-:W-:-:S04]  /*1070*/  UISETP.NE.AND UP0, UPT, UR9, URZ, UPT ;  /* 0x000000ff0900728c */ /* 0x000fc8000bf05270 */
[----:B------:R-:W-:Y:S02]  /*1080*/  USEL UR5, URZ, 0x2, UP0 ;  /* 0x00000002ff057887 */ /* 0x000fe40008000000 */
[----:B------:R-:W-:Y:S02]  /*1090*/  USEL UR4, URZ, 0x4, UP0 ;  /* 0x00000004ff047887 */ /* 0x000fe40008000000 */
[----:B------:R-:W-:Y:S02]  /*10a0*/  USEL UR7, URZ, 0x8, UP0 ;  /* 0x00000008ff077887 */ /* 0x000fe40008000000 */
[----:B------:R-:W-:Y:S02]  /*10b0*/  USEL UR6, URZ, 0x10, UP0 ;  /* 0x00000010ff067887 */ /* 0x000fe40008000000 */
[----:B------:R-:W-:Y:S02]  /*10c0*/  USEL UR8, URZ, 0x20, UP0 ;  /* 0x00000020ff087887 */ /* 0x000fe40008000000 */
[----:B------:R-:W-:-:S02]  /*10d0*/  USEL UR12, URZ, 0x40, UP0 ;  /* 0x00000040ff0c7887 */ /* 0x000fc40008000000 */
[----:B------:R-:W-:Y:S02]  /*10e0*/  USEL UR13, URZ, 0x80, UP0 ;  /* 0x00000080ff0d7887 */ /* 0x000fe40008000000 */
[----:B------:R-:W-:-:S04]  /*10f0*/  UISETP.NE.AND UP0, UPT, UR9, URZ, UPT ;  /* 0x000000ff0900728c */ /* 0x000fc8000bf05270 */
[----:B------:R-:W-:-:S04]  /*1100*/  UISETP.EQ.OR UP0, UPT, UR14, URZ, !UP0 ;  /* 0x000000ff0e00728c */ /* 0x000fc8000c702670 */
[----:B------:R-:W-:Y:S02]  /*1110*/  USEL UR11, URZ, 0x1, !UP0 ;  /* 0x00000001ff0b7887 */ /* 0x000fe4000c000000 */
[----:B------:R-:W-:-:S04]  /*1120*/  UISETP.NE.AND UP0, UPT, UR14, 0x1, UPT ;  /* 0x000000010e00788c */ /* 0x000fc8000bf05270 */
[----:B------:R-:W-:Y:S02]  /*1130*/  USEL UR10, UR5, 0x2, UP0 ;  /* 0x00000002050a7887 */ /* 0x000fe40008000000 */
[----:B------:R-:W-:-:S04]  /*1140*/  UISETP.NE.AND UP0, UPT, UR14, 0x2, UPT ;  /* 0x000000020e00788c */ /* 0x000fc8000bf05270 */
[----:B------:R-:W-:Y:S02]  /*1150*/  USEL UR4, UR4, 0x4, UP0 ;  /* 0x0000000404047887 */ /* 0x000fe40008000000 */
[----:B------:R-:W-:Y:S02]  /*1160*/  UISETP.NE.AND UP0, UPT, UR14, 0x3, UPT ;  /* 0x000000030e00788c */ /* 0x000fe4000bf05270 */
[----:B------:R-:W-:Y:S02]  /*1170*/  UIADD3 UR4, UPT, UPT, UR4, UR10, UR11 ;  /* 0x0000000a04047290 */ /* 0x000fe4000fffe00b */
        /* <DEDUP_REMOVED lines=10> */
[----:B------:R-:W-:-:S04]  /*1220*/  USEL UR5, UR13, 0x80, UP0 ;  /* 0x000000800d057887 */ /* 0x000fc80008000000 */
[----:B------:R-:W-:-:S06]  /*1230*/  UIADD3 UR4, UPT, UPT, UR4, UR5, URZ ;  /* 0x0000000504047290 */ /* 0x000fcc000fffe0ff */
[----:B------:R-:W-:-:S07]  /*1240*/  IMAD.U32 R2, RZ, RZ, UR4 ;  /* 0x00000004ff027e24 */ /* 0x000fce000f8e00ff */
.L_x_17:
[----:B------:R-:W1:Y:S01]  /*1250*/  S2UR UR36, SR_CTAID.Z ;  /* 0x00000000002479c3 */ /* 0x000e620000002700 */
[----:B------:R-:W-:-:S09]  /*1260*/  UISETP.GE.AND UP0, UPT, UR19, 0x1, UPT ;  /* 0x000000011300788c */ /* 0x000fd2000bf06270 */
[----:B------:R-:W-:Y:S05]  /*1270*/  BRA.U !UP0, `(.L_x_18) ;  /* 0x0000000108d47547 */ /* 0x000fea000b800000 */
[----:B------:R-:W2:Y:S01]  /*1280*/  LDCU.128 UR12, c[0x0][0xb10] ;  /* 0x00016200ff0c77ac */ /* 0x000ea20008000c00 */
[----:B------:R-:W3:Y:S01]  /*1290*/  LDCU UR20, c[0x0][0xb0c] ;  /* 0x00016180ff1477ac */ /* 0x000ee20008000800 */
[----:B------:R-:W4:Y:S01]  /*12a0*/  LDCU UR6, c[0x0][0x370] ;  /* 0x00006e00ff0677ac */ /* 0x000f220008000800 */
[----:B------:R-:W1:Y:S01]  /*12b0*/  LDCU UR7, c[0x0][0x374] ;  /* 0x00006e80ff0777ac */ /* 0x000e620008000800 */
[----:B------:R-:W1:Y:S01]  /*12c0*/  LDCU UR21, c[0x0][0xb20] ;  /* 0x00016400ff1577ac */ /* 0x000e620008000800 */
[----:B--2---:R-:W-:Y:S02]  /*12d0*/  UIMAD.WIDE.U32 UR4, UR30, UR12, URZ ;  /* 0x0000000c1e0472a5 */ /* 0x004fe4000f8e00ff */
[----:B---3--:R-:W-:Y:S01]  /*12e0*/  UISETP.NE.AND UP0, UPT, UR20, 0x1, UPT ;  /* 0x000000011400788c */ /* 0x008fe2000bf05270 */
[----:B------:R-:W2:Y:S01]  /*12f0*/  LDCU.64 UR8, c[0x0][0xb28] ;  /* 0x00016500ff0877ac */ /* 0x000ea20008000a00 */
[----:B----4-:R-:W-:-:S03]  /*1300*/  UIMAD.WIDE.U32 UR10, UR6, UR12, URZ ;  /* 0x0000000c060a72a5 */ /* 0x010fc6000f8e00ff */
[----:B------:R-:W-:Y:S01]  /*1310*/  UMOV UR4, UR5 ;  /* 0x0000000500047c82 */ /* 0x000fe20008000000 */
[----:B------:R-:W-:Y:S02]  /*1320*/  UISETP.NE.AND UP2, UPT, UR19, 0x1, UPT ;  /* 0x000000011300788c */ /* 0x000fe4000bf45270 */
[----:B------:R-:W-:Y:S01]  /*1330*/  USHF.R.U32.HI UR4, URZ, UR13, UR4 ;  /* 0x0000000dff047299 */ /* 0x000fe20008011604 */
[----:B------:R-:W-:Y:S01]  /*1340*/  UMOV UR10, UR11 ;  /* 0x0000000b000a7c82 */ /* 0x000fe20008000000 */
[----:B------:R-:W-:Y:S02]  /*1350*/  UIMAD.WIDE.U32 UR16, UR31, UR15, URZ ;  /* 0x0000000f1f1072a5 */ /* 0x000fe4000f8e00ff */
[----:B------:R-:W-:Y:S02]  /*1360*/  USEL UR5, UR30, UR4, !UP0 ;  /* 0x000000041e057287 */ /* 0x000fe4000c000000 */
[----:B------:R-:W-:Y:S02]  /*1370*/  @UP0 USHF.R.U32.HI UR6, URZ, UR13, UR10 ;  /* 0x0000000dff060299 */ /* 0x000fe4000801160a */
[----:B------:R-:W-:-:S02]  /*1380*/  UISETP.NE.AND UP0, UPT, UR14, 0x1, UPT ;  /* 0x000000010e00788c */ /* 0x000fc4000bf05270 */
[----:B-1----:R-:W-:Y:S02]  /*1390*/  UIMAD.WIDE.U32 UR10, UR7, UR15, URZ ;  /* 0x0000000f070a72a5 */ /* 0x002fe4000f8e00ff */
[----:B--2---:R-:W-:Y:S01]  /*13a0*/  UIMAD.WIDE.U32 UR12, UR6, UR8, URZ ;  /* 0x00000008060c72a5 */ /* 0x004fe2000f8e00ff */
[----:B------:R-:W-:Y:S02]  /*13b0*/  UMOV UR4, UR17 ;  /* 0x0000001100047c82 */ /* 0x000fe40008000000 */
[----:B------:R-:W-:Y:S02]  /*13c0*/  USHF.R.U32.HI UR4, URZ, UR21, UR4 ;  /* 0x00000015ff047299 */ /* 0x000fe40008011604 */
[----:B------:R-:W-:Y:S02]  /*13d0*/  UMOV UR10, UR11 ;  /* 0x0000000b000a7c82 */ /* 0x000fe40008000000 */
[----:B------:R-:W-:Y:S01]  /*13e0*/  UMOV UR12, UR13 ;  /* 0x0000000d000c7c82 */ /* 0x000fe20008000000 */
[----:B------:R-:W-:-:S02]  /*13f0*/  @UP0 USHF.R.U32.HI UR7, URZ, UR21, UR10 ;  /* 0x00000015ff070299 */ /* 0x000fc4000801160a */
[----:B------:R-:W-:Y:S02]  /*1400*/  USEL UR4, UR31, UR4, !UP0 ;  /* 0x000000041f047287 */ /* 0x000fe4000c000000 */
[----:B------:R-:W-:Y:S02]  /*1410*/  UIMAD.WIDE.U32 UR10, UR7, UR8, URZ ;  /* 0x00000008070a72a5 */ /* 0x000fe4000f8e00ff */
[----:B------:R-:W-:Y:S02]  /*1420*/  @UP2 USHF.R.U32.HI UR6, URZ, UR9, UR12 ;  /* 0x00000009ff062299 */ /* 0x000fe4000801160c */
[----:B------:R-:W-:-:S03]  /*1430*/  UIMAD.WIDE.U32 UR12, UR4, UR8, URZ ;  /* 0x00000008040c72a5 */ /* 0x000fc6000f8e00ff */
[----:B------:R-:W-:Y:S02]  /*1440*/  UMOV UR10, UR11 ;  /* 0x0000000b000a7c82 */ /* 0x000fe40008000000 */
[----:B------:R-:W-:Y:S02]  /*1450*/  @UP2 USHF.R.U32.HI UR7, URZ, UR9, UR10 ;  /* 0x00000009ff072299 */ /* 0x000fe4000801160a */
[----:B------:R-:W-:Y:S02]  /*1460*/  UIMAD UR10, UR6, UR19, URZ ;  /* 0x00000013060a72a4 */ /* 0x000fe4000f8e02ff */
[----:B------:R-:W-:-:S04]  /*1470*/  UIMAD UR7, UR7, UR19, URZ ;  /* 0x00000013070772a4 */ /* 0x000fc8000f8e02ff */
[----:B------:R-:W-:-:S03]  /*1480*/  UISETP.GE.AND UP0, UPT, UR4, UR7, UPT ;  /* 0x000000070400728c */ /* 0x000fc6000bf06270 */
[----:B------:R-:W-:Y:S01]  /*1490*/  UMOV UR7, UR13 ;  /* 0x0000000d00077c82 */ /* 0x000fe20008000000 */
[----:B------:R-:W-:Y:S02]  /*14a0*/  UISETP.GE.OR UP0, UPT, UR5, UR10, UP0 ;  /* 0x0000000a0500728c */ /* 0x000fe40008706670 */
[----:B------:R-:W-:Y:S02]  /*14b0*/  UIMAD.WIDE.U32 UR10, UR5, UR8, URZ ;  /* 0x00000008050a72a5 */ /* 0x000fe4000f8e00ff */
[----:B------:R-:W-:Y:S02]  /*14c0*/  USHF.R.U32.HI UR7, URZ, UR9, UR7 ;  /* 0x00000009ff077299 */ /* 0x000fe40008011607 */
[----:B------:R-:W-:Y:S02]  /*14d0*/  UIADD3 UR10, UPT, UPT, -UR4, URZ, URZ ;  /* 0x000000ff040a7290 */ /* 0x000fe4000fffe1ff */
[----:B------:R-:W-:Y:S02]  /*14e0*/  USEL UR7, UR4, UR7, !UP2 ;  /* 0x0000000704077287 */ /* 0x000fe4000d000000 */
[----:B------:R-:W-:Y:S01]  /*14f0*/  UIMAD UR10, UR14, UR10, UR31 ;  /* 0x0000000a0e0a72a4 */ /* 0x000fe2000f8e021f */
[----:B------:R-:W-:Y:S01]  /*1500*/  @!UP0 UMOV UR8, UR11 ;  /* 0x0000000b00088c82 */ /* 0x000fe20008000000 */
[----:B------:R-:W-:-:S02]  /*1510*/  UIADD3 UR11, UPT, UPT, -UR5, URZ, URZ ;  /* 0x000000ff050b7290 */ /* 0x000fc4000fffe1ff */
[----:B------:R-:W-:Y:S02]  /*1520*/  @!UP0 USHF.R.U32.HI UR8, URZ, UR9, UR8 ;  /* 0x00000009ff088299 */ /* 0x000fe40008011608 */
[----:B------:R-:W-:Y:S02]  /*1530*/  UIADD3 UR9, UPT, UPT, -UR7, URZ, URZ ;  /* 0x000000ff07097290 */ /* 0x000fe4000fffe1ff */
[----:B------:R-:W-:Y:S02]  /*1540*/  @!UP0 USEL UR8, UR5, UR8, !UP2 ;  /* 0x0000000805088287 */ /* 0x000fe4000d000000 */
[----:B------:R-:W-:Y:S02]  /*1550*/  UIMAD UR9, UR19, UR9, UR4 ;  /* 0x00000009130972a4 */ /* 0x000fe4000f8e0204 */
[----:B------:R-:W-:Y:S02]  /*1560*/  @!UP0 UIADD3 UR7, UPT, UPT, UR7, -UR8, URZ ;  /* 0x8000000807078290 */ /* 0x000fe4000fffe0ff */
[----:B------:R-:W-:-:S02]  /*1570*/  @!UP0 UIMAD UR6, UR9, UR6, UR8 ;  /* 0x00000006090682a4 */ /* 0x000fc4000f8e0208 */
[----:B------:R-:W-:Y:S02]  /*1580*/  @!UP0 UIMAD UR4, UR7, UR19, UR5 ;  /* 0x00000013070482a4 */ /* 0x000fe4000f8e0205 */
[----:B------:R-:W-:Y:S02]  /*1590*/  UIMAD UR30, UR20, UR11, UR30 ;  /* 0x0000000b141e72a4 */ /* 0x000fe4000f8e021e */
[----:B------:R-:W-:Y:S01]  /*15a0*/  UIMAD UR31, UR4, UR14, UR10 ;  /* 0x0000000e041f72a4 */ /* 0x000fe2000f8e020a */
[----:B------:R-:W-:Y:S02]  /*15b0*/  @!UP0 UMOV UR5, UR6 ;  /* 0x0000000600058c82 */ /* 0x000fe40008000000 */
[----:B------:R-:W-:-:S12]  /*15c0*/  UIMAD UR30, UR5, UR20, UR30 ;  /* 0x00000014051e72a4 */ /* 0x000fd8000f8e021e */
.L_x_18:
[----:B------:R-:W-:-:S09]  /*15d0*/  UISETP.NE.AND UP0, UPT, UR22, 0x1, UPT ;  /* 0x000000011600788c */ /* 0x000fd2000bf05270 */
[----:B------:R-:W-:Y:S05]  /*15e0*/  BRA.U UP0, `(.L_x_19) ;  /* 0x0000000100407547 */ /* 0x000fea000b800000 */
[----:B------:R-:W2:Y:S01]  /*15f0*/  LDCU.128 UR8, c[0x0][0xb10] ;  /* 0x00016200ff0877ac */ /* 0x000ea20008000c00 */
[----:B------:R-:W3:Y:S01]  /*1600*/  LDCU UR12, c[0x0][0xb0c] ;  /* 0x00016180ff0c77ac */ /* 0x000ee20008000800 */
[----:B------:R-:W4:Y:S01]  /*1610*/  LDCU UR13, c[0x0][0xb20] ;  /* 0x00016400ff0d77ac */ /* 0x000f220008000800 */
[----:B--2---:R-:W-:Y:S02]  /*1620*/  UIMAD.WIDE.U32 UR4, UR30, UR8, URZ ;  /* 0x000000081e0472a5 */ /* 0x004fe4000f8e00ff */
[----:B------:R-:W-:Y:S02]  /*1630*/  UIMAD.WIDE.U32 UR6, UR31, UR11, URZ ;  /* 0x0000000b1f0672a5 */ /* 0x000fe4000f8e00ff */
[----:B---3--:R-:W-:Y:S02]  /*1640*/  UISETP.NE.AND UP0, UPT, UR12, 0x1, UPT ;  /* 0x000000010c00788c */ /* 0x008fe4000bf05270 */
[----:B------:R-:W-:-:S03]  /*1650*/  USHF.R.U32.HI UR5, URZ, UR9, UR5 ;  /* 0x00000009ff057299 */ /* 0x000fc60008011605 */
[----:B------:R-:W-:Y:S01]  /*1660*/  UMOV UR4, UR7 ;  /* 0x0000000700047c82 */ /* 0x000fe20008000000 */
[----:B------:R-:W-:Y:S02]  /*1670*/  USEL UR5, UR30, UR5, !UP0 ;  /* 0x000000051e057287 */ /* 0x000fe4000c000000 */
[----:B------:R-:W-:Y:S02]  /*1680*/  UISETP.NE.AND UP0, UPT, UR10, 0x1, UPT ;  /* 0x000000010a00788c */ /* 0x000fe4000bf05270 */
[----:B----4-:R-:W-:-:S04]  /*1690*/  USHF.R.U32.HI UR4, URZ, UR13, UR4 ;  /* 0x0000000dff047299 */ /* 0x010fc80008011604 */
[----:B------:R-:W-:-:S04]  /*16a0*/  USEL UR4, UR31, UR4, !UP0 ;  /* 0x000000041f047287 */ /* 0x000fc8000c000000 */
[----:B------:R-:W-:Y:S02]  /*16b0*/  UIADD3 UR6, UPT, UPT, UR5, -UR4, URZ ;  /* 0x8000000405067290 */ /* 0x000fe4000fffe0ff */
[----:B------:R-:W-:Y:S02]  /*16c0*/  UIADD3 UR4, UPT, UPT, -UR5, UR4, URZ ;  /* 0x0000000405047290 */ /* 0x000fe4000fffe1ff */
[----:B------:R-:W-:Y:S02]  /*16d0*/  UIMAD UR31, UR6, UR10, UR31 ;  /* 0x0000000a061f72a4 */ /* 0x000fe4000f8e021f */
[----:B------:R-:W-:-:S12]  /*16e0*/  UIMAD UR30, UR4, UR12, UR30 ;  /* 0x0000000c041e72a4 */ /* 0x000fd8000f8e021e */
.L_x_19:
[----:B------:R-:W-:Y:S01]  /*16f0*/  UISETP.NE.AND UP0, UPT, UR18, 0x2, UPT ;  /* 0x000000021200788c */ /* 0x000fe2000bf05270 */
[----:B------:R-:W-:Y:S09]  /*1700*/  BRA.U !UP6, `(.L_x_20) ;  /* 0x000000010e0c7547 */ /* 0x000ff2000b800000 */
[----:B------:R-:W-:Y:S01]  /*1710*/  UCGABAR_WAIT ;  /* 0x0000000000007dc7 */ /* 0x000fe20008000000 */
[----:B------:R-:W-:Y:S01]  /*1720*/  CCTL.IVALL ;  /* 0x00000000ff00798f */ /* 0x000fe20002000000 */
[----:B------:R-:W-:Y:S05]  /*1730*/  BRA `(.L_x_21) ;  /* 0x0000000000047947 */ /* 0x000fea0003800000 */
.L_x_20:
[----:B------:R-:W-:Y:S06]  /*1740*/  BAR.SYNC.DEFER_BLOCKING 0x0 ;  /* 0x0000000000007b1d */ /* 0x000fec0000010000 */
.L_x_21:
[----:B------:R-:W-:Y:S05]  /*1750*/  BRA.U UP0, `(.L_x_22) ;  /* 0x0000001100c87547 */ /* 0x000fea000b800000 */
[----:B------:R-:W2:Y:S01]  /*1760*/  LDCU UR6, c[0x0][0x38c] ;  /* 0x00007180ff0677ac */ /* 0x000ea20008000800 */
[----:B------:R-:W3:Y:S01]  /*1770*/  S2UR UR7, SR_CgaCtaId ;  /* 0x00000000000779c3 */ /* 0x000ee20000008800 */
[----:B------:R-:W-:Y:S01]  /*1780*/  PLOP3.LUT P1, PT, PT, PT, UP3, 0x80, 0x8 ;  /* 0x000000000008781c */ /* 0x000fe20003f2f038 */
[----:B------:R-:W-:Y:S01]  /*1790*/  IMAD.MOV.U32 R12, RZ, RZ, 0x1 ;  /* 0x00000001ff0c7424 */ /* 0x000fe200078e00ff */
[----:B------:R-:W-:Y:S01]  /*17a0*/  UMOV UR13, 0x400 ;  /* 0x00000400000d7882 */ /* 0x000fe20000000000 */
[----:B------:R-:W-:Y:S01]  /*17b0*/  UISETP.NE.AND UP1, UPT, UR18, URZ, UPT ;  /* 0x000000ff1200728c */ /* 0x000fe2000bf25270 */
[----:B------:R-:W-:Y:S01]  /*17c0*/  ISETP.EQ.OR P2, PT, R0, RZ, P3 ;  /* 0x000000ff0000720c */ /* 0x000fe20001f42670 */
[----:B------:R-:W-:Y:S01]  /*17d0*/  USEL UR24, URZ, 0x1, UP5 ;  /* 0x00000001ff187887 */ /* 0x000fe2000a800000 */
[----:B------:R-:W-:Y:S02]  /*17e0*/  PLOP3.LUT P1, PT, P1, PT, PT, 0x8, 0x80 ;  /* 0x000000000080781c */ /* 0x000fe40000f2e170 */
[----:B------:R-:W-:Y:S01]  /*17f0*/  CS2R R10, SRZ ;  /* 0x00000000000a7805 */ /* 0x000fe2000001ff00 */
[----:B------:R-:W-:Y:S01]  /*1800*/  IMAD.MOV.U32 R9, RZ, RZ, RZ ;  /* 0x000000ffff097224 */ /* 0x000fe200078e00ff */
[----:B------:R-:W4:Y:S01]  /*1810*/  LDCU UR39, c[0x0][0x370] ;  /* 0x00006e00ff2777ac */ /* 0x000f220008000800 */
[----:B------:R-:W-:Y:S01]  /*1820*/  IMAD.MOV.U32 R8, RZ, RZ, 0x1 ;  /* 0x00000001ff087424 */ /* 0x000fe200078e00ff */
[----:B------:R-:W1:Y:S01]  /*1830*/  LDCU.64 UR28, c[0x0][0x348] ;  /* 0x00006900ff1c77ac */ /* 0x000e620008000a00 */
[----:B--2---:R-:W-:-:S02]  /*1840*/  UIADD3 UR5, UPT, UPT, UR6, 0x1f, URZ ;  /* 0x0000001f06057890 */ /* 0x004fc4000fffe0ff */
[----:B------:R-:W-:Y:S02]  /*1850*/  UIADD3 UR44, UPT, UPT, UR6, 0x3e, URZ ;  /* 0x0000003e062c7890 */ /* 0x000fe4000fffe0ff */
[----:B------:R-:W-:Y:S02]  /*1860*/  USHF.R.S32.HI UR4, URZ, 0x1f, UR5 ;  /* 0x0000001fff047899 */ /* 0x000fe40008011405 */
[----:B---3--:R-:W-:Y:S02]  /*1870*/  USHF.L.U32 UR25, UR7, 0xc, URZ ;  /* 0x0000000c07197899 */ /* 0x008fe400080006ff */
[----:B------:R-:W-:Y:S02]  /*1880*/  ULEA.HI UR4, UR4, UR5, URZ, 0x5 ;  /* 0x0000000504047291 */ /* 0x000fe4000f8f28ff */
[----:B------:R-:W-:Y:S02]  /*1890*/  UIADD3 UR5, UPT, UPT, UR6, -0x1, URZ ;  /* 0xffffffff06057890 */ /* 0x000fe4000fffe0ff */
[----:B------:R-:W-:-:S02]  /*18a0*/  USHF.R.S32.HI UR41, URZ, 0x5, UR4 ;  /* 0x00000005ff297899 */ /* 0x000fc40008011404 */
[----:B------:R-:W-:Y:S02]  /*18b0*/  UISETP.GE.U32.AND UP2, UPT, UR5, -0x3f, UPT ;  /* 0xffffffc10500788c */ /* 0x000fe4000bf46070 */
[----:B------:R-:W-:Y:S02]  /*18c0*/  UISETP.LT.U32.AND UP0, UPT, UR41, 0x4, UPT ;  /* 0x000000042900788c */ /* 0x000fe4000bf01070 */
[----:B------:R-:W-:Y:S02]  /*18d0*/  USHF.L.U32 UR43, UR7, 0x5, URZ ;  /* 0x00000005072b7899 */ /* 0x000fe400080006ff */
[----:B------:R-:W-:Y:S02]  /*18e0*/  USEL UR40, UR41, 0x4, UP0 ;  /* 0x0000000429287887 */ /* 0x000fe40008000000 */
[----:B------:R-:W-:Y:S02]  /*18f0*/  ULOP3.LUT UR25, UR25, 0x7000, URZ, 0xc0, !UPT ;  /* 0x0000700019197892 */ /* 0x000fe4000f8ec0ff */
[----:B------:R-:W-:-:S02]  /*1900*/  UIADD3 UR21, UPT, UPT, UR40, -0x1, URZ ;  /* 0xffffffff28157890 */ /* 0x000fc4000fffe0ff */
[----:B------:R-:W-:Y:S02]  /*1910*/  ULEA UR13, UR7, UR13, 0x18 ;  /* 0x0000000d070d7291 */ /* 0x000fe4000f8ec0ff */
[----:B------:R-:W-:Y:S01]  /*1920*/  @UP2 UIADD3 UR21, UPT, UPT, UR40, URZ, URZ ;  /* 0x000000ff28152290 */ /* 0x000fe2000fffe0ff */
[----:B------:R-:W2:Y:S01]  /*1930*/  LDCU UR38, c[0x0][0x374] ;  /* 0x00006e80ff2677ac */ /* 0x000ea20008000800 */
[----:B------:R-:W-:Y:S02]  /*1940*/  ULOP3.LUT UR43, UR43, 0xe0, URZ, 0xc0, !UPT ;  /* 0x000000e02b2b7892 */ /* 0x000fe4000f8ec0ff */
[----:B------:R-:W-:Y:S02]  /*1950*/  USEL UR24, UR24, 0x2, UP1 ;  /* 0x0000000218187887 */ /* 0x000fe40008800000 */
[----:B------:R-:W-:Y:S02]  /*1960*/  UIADD3 UR25, UPT, UPT, UR13, 0x10800, UR25 ;  /* 0x000108000d197890 */ /* 0x000fe4000fffe019 */
[----:B------:R-:W-:-:S02]  /*1970*/  UIADD3 UR42, UPT, UPT, UR41, -UR40, URZ ;  /* 0x80000028292a7290 */ /* 0x000fc4000fffe0ff */
[----:B------:R-:W-:Y:S01]  /*1980*/  UIADD3 UR21, UPT, UPT, UR21, 0x1, URZ ;  /* 0x0000000115157890 */ /* 0x000fe2000fffe0ff */
[----:B-1--4-:R-:W-:-:S11]  /*1990*/  UMOV UR5, URZ ;  /* 0x000000ff00057c82 */ /* 0x012fd60008000000 */
.L_x_42:
[----:B-1----:R-:W1:Y:S02]  /*19a0*/  S2UR UR4, SR_CgaCtaId ;  /* 0x00000000000479c3 */ /* 0x002e640000008800 */
[----:B-1----:R-:W-:-:S09]  /*19b0*/  UISETP.NE.AND UP0, UPT, UR4, URZ, UPT ;  /* 0x000000ff0400728c */ /* 0x002fd2000bf05270 */
[----:B------:R-:W-:Y:S05]  /*19c0*/  BRA.U UP0, `(.L_x_23) ;  /* 0x0000000100287547 */ /* 0x000fea000b800000 */
[----:B------:R-:W-:Y:S02]  /*19d0*/  LEA R0, R9, UR13, 0x3 ;  /* 0x0000000d09007c11 */ /* 0x000fe4000f8e18ff */
[----:B------:R-:W-:-:S04]  /*19e0*/  SHF.L.U32 R3, R8, 0x1f, RZ ;  /* 0x0000001f08037819 */ /* 0x000fc800000006ff */
[----:B------:R-:W1:Y:S02]  /*19f0*/  SYNCS.PHASECHK.TRANS64.TRYWAIT P0, [R0+URZ+0x100], R3 ;  /* 0x00010003000075a7 */ /* 0x000e6400080011ff */
[----:B-1----:R-:W-:Y:S05]  /*1a00*/  @!P0 BRA `(.L_x_24) ;  /* 0x0000009c009c8947 */ /* 0x002fea0003800000 */
.L_x_174:
[----:B------:R3:W-:Y:S01]  /*1a10*/  SYNCS.ARRIVE.TRANS64.A1T0 RZ, [R0+URZ+0xf0], RZ ;  /* 0x0000f0ff00ff79a7 */ /* 0x0007e200081000ff */
[----:B------:R-:W-:-:S05]  /*1a20*/  VIADD R9, R9, 0x1 ;  /* 0x0000000109097836 */ /* 0x000fca0000000000 */
[----:B------:R-:W-:-:S04]  /*1a30*/  ISETP.NE.AND P0, PT, R9, 0x2, PT ;  /* 0x000000020900780c */ /* 0x000fc80003f05270 */
[----:B-1----:R-:W-:Y:S02]  /*1a40*/  SEL R3, RZ, 0x1, P0 ;  /* 0x00000001ff037807 */ /* 0x002fe40000000000 */
[----:B------:R-:W-:Y:S02]  /*1a50*/  SEL R9, R9, RZ, P0 ;  /* 0x000000ff09097207 */ /* 0x000fe40000000000 */
[----:B------:R-:W-:-:S07]  /*1a60*/  LOP3.LUT R8, R8, R3, RZ, 0x3c, !PT ;  /* 0x0000000308087212 */ /* 0x000fce00078e3cff */
.L_x_23:
[----:B------:R-:W-:Y:S01]  /*1a70*/  ULEA UR4, UR5, UR13, 0x3 ;  /* 0x0000000d05047291 */ /* 0x000fe2000f8e18ff */
[----:B---3--:R-:W-:Y:S01]  /*1a80*/  SHF.L.U32 R0, R12, 0x1f, RZ ;  /* 0x0000001f0c007819 */ /* 0x008fe200000006ff */
[----:B------:R-:W-:Y:S02]  /*1a90*/  UISETP.GE.U32.AND UP0, UPT, UR44, 0x3f, UPT ;  /* 0x0000003f2c00788c */ /* 0x000fe4000bf06070 */
[----:B------:R-:W-:Y:S02]  /*1aa0*/  USHF.L.U32 UR35, UR30, 0x6, URZ ;  /* 0x000000061e237899 */ /* 0x000fe400080006ff */
[----:B------:R-:W-:Y:S01]  /*1ab0*/  ULEA UR19, UR31, UR43, 0x8 ;  /* 0x0000002b1f137291 */ /* 0x000fe2000f8e40ff */
[----:B------:R-:W-:Y:S02]  /*1ac0*/  UMOV UR6, URZ ;  /* 0x000000ff00067c82 */ /* 0x000fe40008000000 */
[----:B------:R1:W3:Y:S02]  /*1ad0*/  SYNCS.PHASECHK.TRANS64.TRYWAIT P0, [UR4+0x20], R0 ;  /* 0x00002000ff0075a7 */ /* 0x0002e40008001104 */
[----:B------:R-:W-:Y:S07]  /*1ae0*/  BRA.U !UP0, `(.L_x_25) ;  /* 0x0000000108b87547 */ /* 0x000fee000b800000 */
[----:B------:R-:W-:Y:S01]  /*1af0*/  UMOV UR10, URZ ;  /* 0x000000ff000a7c82 */ /* 0x000fe20008000000 */
[----:B------:R-:W-:-:S05]  /*1b00*/  UMOV UR4, UR5 ;  /* 0x0000000500047c82 */ /* 0x000fca0008000000 */
.L_x_31:
[----:B------:R-:W-:Y:S01]  /*1b10*/  ULEA UR33, UR4, UR13, 0x3 ;  /* 0x0000000d04217291 */ /* 0x000fe2000f8e18ff */
[----:B---3--:R-:W-:Y:S01]  /*1b20*/  @!P3 MOV R2, 0xa000 ;  /* 0x0000a0000002b802 */ /* 0x008fe20000000f00 */
[----:B-1-34-:R-:W-:Y:S10]  /*1b30*/  @P0 BRA `(.L_x_26) ;  /* 0x00000000000c0947 */ /* 0x01aff40003800000 */
[----:B------:R-:W-:-:S04]  /*1b40*/  SHF.L.U32 R3, R12, 0x1f, RZ ;  /* 0x0000001f0c037819 */ /* 0x000fc800000006ff */
[----:B------:R-:W3:Y:S02]  /*1b50*/  SYNCS.PHASECHK.TRANS64.TRYWAIT P0, [UR33+0x20], R3 ;  /* 0x00002003ff0075a7 */ /* 0x000ee40008001121 */
[----:B---3--:R-:W-:Y:S05]  /*1b60*/  @!P0 BRA `(.L_x_27) ;  /* 0x0000009c00588947 */ /* 0x008fea0003800000 */
.L_x_26:
[----:B------:R3:W-:Y:S01]  /*1b70*/  @!P3 SYNCS.ARRIVE.TRANS64 RZ, [UR33], R2 ;  /* 0x00000002ffffb9a7 */ /* 0x0007e20008000021 */
[----:B------:R-:W-:-:S04]  /*1b80*/  ULOP3.LUT UR5, UR24, 0x2, URZ, 0xfc, !UPT ;  /* 0x0000000218057892 */ /* 0x000fc8000f8efcff */
[----:B------:R-:W-:-:S09]  /*1b90*/  UISETP.NE.AND UP0, UPT, UR5, 0x2, UPT ;  /* 0x000000020500788c */ /* 0x000fd2000bf05270 */
[----:B------:R-:W-:Y:S05]  /*1ba0*/  BRA.U UP0, `(.L_x_28) ;  /* 0x0000000100047547 */ /* 0x000fea000b800000 */
[----:B--2---:R-:W-:Y:S05]  /*1bb0*/  BPT.TRAP 0x1 ;  /* 0x000000040000795c */ /* 0x004fea0000300000 */
.L_x_28:
[----:B------:R-:W-:Y:S04]  /*1bc0*/  BSSY.RECONVERGENT B0, `(.L_x_29) ;  /* 0x0000003000007945 */ /* 0x000fe80003800200 */
[----:B------:R-:W-:Y:S05]  /*1bd0*/  @P2 BRA `(.L_x_30) ;  /* 0x0000000000042947 */ /* 0x000fea0003800000 */
[----:B--2---:R-:W-:Y:S05]  /*1be0*/  BPT.TRAP 0x1 ;  /* 0x000000040000795c */ /* 0x004fea0000300000 */
.L_x_30:
[----:B--2---:R-:W-:Y:S05]  /*1bf0*/  BSYNC.RECONVERGENT B0 ;  /* 0x0000000000007941 */ /* 0x004fea0003800200 */
.L_x_29:
[----:B------:R-:W-:Y:S02]  /*1c00*/  UIADD3 UR5, UPT, UPT, UR4, 0x1, URZ ;  /* 0x0000000104057890 */ /* 0x000fe4000fffe0ff */
[----:B------:R-:W-:Y:S02]  /*1c10*/  USHF.L.U32 UR34, UR10, 0x5, URZ ;  /* 0x000000050a227899 */ /* 0x000fe400080006ff */
[----:B------:R-:W-:Y:S02]  /*1c20*/  UISETP.NE.AND UP0, UPT, UR5, 0x4, UPT ;  /* 0x000000040500788c */ /* 0x000fe4000bf05270 */
[----:B------:R-:W-:Y:S02]  /*1c30*/  UIADD3 UR10, UPT, UPT, UR10, 0x1, URZ ;  /* 0x000000010a0a7890 */ /* 0x000fe4000fffe0ff */
[----:B------:R-:W-:Y:S02]  /*1c40*/  USEL UR7, URZ, 0x1, UP0 ;  /* 0x00000001ff077887 */ /* 0x000fe40008000000 */
[----:B------:R-:W-:-:S02]  /*1c50*/  USEL UR5, UR5, URZ, UP0 ;  /* 0x000000ff05057287 */ /* 0x000fc40008000000 */
[----:B------:R-:W-:Y:S02]  /*1c60*/  ULEA UR32, UR4, UR13, 0xd ;  /* 0x0000000d04207291 */ /* 0x000fe4000f8e68ff */
[----:B------:R-:W-:Y:S01]  /*1c70*/  ULEA UR6, UR5, UR13, 0x3 ;  /* 0x0000000d05067291 */ /* 0x000fe2000f8e18ff */
[----:B------:R-:W-:Y:S01]  /*1c80*/  LOP3.LUT R12, R12, UR7, RZ, 0x3c, !PT ;  /* 0x000000070c0c7c12 */ /* 0x000fe2000f8e3cff */
[----:B------:R-:W-:Y:S02]  /*1c90*/  UIADD3 UR8, UP1, UPT, UR28, 0x80, URZ ;  /* 0x000000801c087890 */ /* 0x000fe4000ff3e0ff */
[----:B------:R-:W-:Y:S01]  /*1ca0*/  UIADD3 UR32, UPT, UPT, UR32, 0x8800, URZ ;  /* 0x0000880020207890 */ /* 0x000fe2000fffe0ff */
[----:B-1----:R-:W-:Y:S01]  /*1cb0*/  SHF.L.U32 R0, R12, 0x1f, RZ ;  /* 0x0000001f0c007819 */ /* 0x002fe200000006ff */
[----:B------:R-:W-:Y:S02]  /*1cc0*/  UIADD3.X UR9, UPT, UPT, URZ, UR29, URZ, UP1, !UPT ;  /* 0x0000001dff097290 */ /* 0x000fe40008ffe4ff */
[----:B------:R-:W-:Y:S01]  /*1cd0*/  ULEA UR16, UR4, UR25, 0xf ;  /* 0x0000001904107291 */ /* 0x000fe2000f8e78ff */
[----:B------:R4:W1:Y:S01]  /*1ce0*/  SYNCS.PHASECHK.TRANS64.TRYWAIT P0, [UR6+0x20], R0 ;  /* 0x00002000ff0075a7 */ /* 0x0008620008001106 */
[----:B------:R-:W-:Y:S01]  /*1cf0*/  UIADD3 UR6, UP0, UPT, UR28, 0x180, URZ ;  /* 0x000001801c067890 */ /* 0x000fe2000ff1e0ff */
[----:B------:R-:W-:Y:S01]  /*1d00*/  UMOV UR14, 0x0 ;  /* 0x00000000000e7882 */ /* 0x000fe20000000000 */
[----:B------:R-:W-:-:S02]  /*1d10*/  UMOV UR15, 0x10000000 ;  /* 0x10000000000f7882 */ /* 0x000fc40000000000 */
[----:B------:R-:W-:Y:S01]  /*1d20*/  UIADD3.X UR7, UPT, UPT, URZ, UR29, URZ, UP0, !UPT ;  /* 0x0000001dff077290 */ /* 0x000fe200087fe4ff */
[----:B------:R-:W-:Y:S01]  /*1d30*/  UTMALDG.3D [UR32], [UR8], desc[UR14] ;  /* 0x00000e20080075b4 */ /* 0x000fe20008011000 */
[----:B------:R-:W-:Y:S01]  /*1d40*/  UISETP.NE.AND UP0, UPT, UR10, UR21, UPT ;  /* 0x000000150a00728c */ /* 0x000fe2000bf05270 */
[----:B------:R-:W-:Y:S01]  /*1d50*/  UMOV UR4, 0xff0000 ;  /* 0x00ff000000047882 */ /* 0x000fe20000000000 */
[----:B------:R-:W-:Y:S01]  /*1d60*/  UMOV UR20, UR36 ;  /* 0x0000002400147c82 */ /* 0x000fe20008000000 */
[----:B------:R-:W-:Y:S01]  /*1d70*/  UMOV UR17, UR33 ;  /* 0x0000002100117c82 */ /* 0x000fe20008000000 */
[----:B------:R-:W-:-:S03]  /*1d80*/  UMOV UR18, UR34 ;  /* 0x0000002200127c82 */ /* 0x000fc60008000000 */
[----:B------:R2:W-:Y:S02]  /*1d90*/  UTMALDG.3D.MULTICAST [UR16], [UR6], UR4, desc[UR14] ;  /* 0x00000e10060073b4 */ /* 0x0005e40008011804 */
[----:B--2---:R-:W-:Y:S01]  /*1da0*/  UMOV UR6, UR21 ;  /* 0x0000001500067c82 */ /* 0x004fe20008000000 */
[----:B------:R-:W-:Y:S01]  /*1db0*/  UMOV UR4, UR5 ;  /* 0x0000000500047c82 */ /* 0x000fe20008000000 */
[----:B------:R-:W-:Y:S05]  /*1dc0*/  BRA.U UP0, `(.L_x_31) ;  /* 0xfffffffd00507547 */ /* 0x000fea000b83ffff */
.L_x_25:
[----:B------:R-:W-:Y:S01]  /*1dd0*/  ULEA UR4, UR5, UR13, 0x3 ;  /* 0x0000000d05047291 */ /* 0x000fe2000f8e18ff */
[----:B-1--4-:R-:W-:Y:S01]  /*1de0*/  SHF.L.U32 R0, R12, 0x1f, RZ ;  /* 0x0000001f0c007819 */ /* 0x012fe200000006ff */
[----:B------:R-:W-:Y:S01]  /*1df0*/  @!P1 SYNCS.ARRIVE.TRANS64.A1T0 RZ, [UR13+0x88], RZ ;  /* 0x000088ffffff99a7 */ /* 0x000fe2000810000d */
[----:B------:R-:W-:-:S06]  /*1e00*/  UISETP.GT.AND UP0, UPT, UR41, UR40, UPT ;  /* 0x000000282900728c */ /* 0x000fcc000bf04270 */
[----:B---3--:R1:W3:Y:S03]  /*1e10*/  SYNCS.PHASECHK.TRANS64.TRYWAIT P0, [UR4+0x20], R0 ;  /* 0x00002000ff0075a7 */ /* 0x0082e60008001104 */
[----:B------:R-:W-:Y:S05]  /*1e20*/  BRA.U !UP0, `(.L_x_32) ;  /* 0x0000000108bc7547 */ /* 0x000fea000b800000 */
[----:B------:R-:W-:Y:S01]  /*1e30*/  UIADD3 UR26, UPT, UPT, UR42, UR6, URZ ;  /* 0x000000062a1a7290 */ /* 0x000fe2000fffe0ff */
[----:B------:R-:W-:-:S11]  /*1e40*/  UMOV UR4, UR5 ;  /* 0x0000000500047c82 */ /* 0x000fd60008000000 */
.L_x_38:
[----:B------:R-:W-:Y:S01]  /*1e50*/  ULEA UR9, UR4, UR13, 0x3 ;  /* 0x0000000d04097291 */ /* 0x000fe2000f8e18ff */
[----:B---3--:R-:W-:Y:S01]  /*1e60*/  @!P3 MOV R2, 0xa000 ;  /* 0x0000a0000002b802 */ /* 0x008fe20000000f00 */
[----:B-1-3--:R-:W-:Y:S10]  /*1e70*/  @P0 BRA `(.L_x_33) ;  /* 0x00000000000c0947 */ /* 0x00aff40003800000 */
[----:B------:R-:W-:-:S04]  /*1e80*/  SHF.L.U32 R3, R12, 0x1f, RZ ;  /* 0x0000001f0c037819 */ /* 0x000fc800000006ff */
[----:B------:R-:W3:Y:S02]  /*1e90*/  SYNCS.PHASECHK.TRANS64.TRYWAIT P0, [UR9+0x20], R3 ;  /* 0x00002003ff0075a7 */ /* 0x000ee40008001109 */
[----:B---3--:R-:W-:Y:S05]  /*1ea0*/  @!P0 BRA `(.L_x_34) ;  /* 0x0000009800a08947 */ /* 0x008fea0003800000 */
.L_x_33:
[----:B------:R3:W-:Y:S01]  /*1eb0*/  @!P3 SYNCS.ARRIVE.TRANS64 RZ, [UR9], R2 ;  /* 0x00000002ffffb9a7 */ /* 0x0007e20008000009 */
[----:B------:R-:W-:-:S04]  /*1ec0*/  ULOP3.LUT UR5, UR24, 0x2, URZ, 0xfc, !UPT ;  /* 0x0000000218057892 */ /* 0x000fc8000f8efcff */
[----:B------:R-:W-:-:S09]  /*1ed0*/  UISETP.NE.AND UP0, UPT, UR5, 0x2, UPT ;  /* 0x000000020500788c */ /* 0x000fd2000bf05270 */
[----:B------:R-:W-:Y:S05]  /*1ee0*/  BRA.U UP0, `(.L_x_35) ;  /* 0x0000000100047547 */ /* 0x000fea000b800000 */
[----:B--2---:R-:W-:Y:S05]  /*1ef0*/  BPT.TRAP 0x1 ;  /* 0x000000040000795c */ /* 0x004fea0000300000 */
.L_x_35:
[----:B------:R-:W-:Y:S04]  /*1f00*/  BSSY.RECONVERGENT B0, `(.L_x_36) ;  /* 0x0000003000007945 */ /* 0x000fe80003800200 */
[----:B------:R-:W-:Y:S05]  /*1f10*/  @P2 BRA `(.L_x_37) ;  /* 0x0000000000042947 */ /* 0x000fea0003800000 */
[----:B--2---:R-:W-:Y:S05]  /*1f20*/  BPT.TRAP 0x1 ;  /* 0x000000040000795c */ /* 0x004fea0000300000 */
.L_x_37:
[----:B--2---:R-:W-:Y:S05]  /*1f30*/  BSYNC.RECONVERGENT B0 ;  /* 0x0000000000007941 */ /* 0x004fea0003800200 */
.L_x_36:
[----:B------:R-:W-:Y:S02]  /*1f40*/  UIADD3 UR5, UPT, UPT, UR4, 0x1, URZ ;  /* 0x0000000104057890 */ /* 0x000fe4000fffe0ff */
[----:B------:R-:W-:Y:S02]  /*1f50*/  UIADD3 UR14, UP1, UPT, UR28, 0x80, URZ ;  /* 0x000000801c0e7890 */ /* 0x000fe4000ff3e0ff */
[----:B------:R-:W-:Y:S02]  /*1f60*/  UISETP.NE.AND UP0, UPT, UR5, 0x4, UPT ;  /* 0x000000040500788c */ /* 0x000fe4000bf05270 */
[----:B------:R-:W-:Y:S02]  /*1f70*/  USHF.L.U32 UR10, UR6, 0x5, URZ ;  /* 0x00000005060a7899 */ /* 0x000fe400080006ff */
[----:B------:R-:W-:Y:S02]  /*1f80*/  USEL UR8, URZ, 0x1, UP0 ;  /* 0x00000001ff087887 */ /* 0x000fe40008000000 */
[----:B------:R-:W-:-:S02]  /*1f90*/  USEL UR5, UR5, URZ, UP0 ;  /* 0x000000ff05057287 */ /* 0x000fc40008000000 */
[----:B------:R-:W-:Y:S02]  /*1fa0*/  UIADD3 UR22, UP0, UPT, UR28, 0x180, URZ ;  /* 0x000001801c167890 */ /* 0x000fe4000ff1e0ff */
[----:B------:R-:W-:Y:S01]  /*1fb0*/  LOP3.LUT R12, R12, UR8, RZ, 0x3c, !PT ;  /* 0x000000080c0c7c12 */ /* 0x000fe2000f8e3cff */
[----:B------:R-:W-:Y:S02]  /*1fc0*/  ULEA UR8, UR4, UR13, 0xd ;  /* 0x0000000d04087291 */ /* 0x000fe4000f8e68ff */
[----:B------:R-:W-:Y:S01]  /*1fd0*/  ULEA UR7, UR5, UR13, 0x3 ;  /* 0x0000000d05077291 */ /* 0x000fe2000f8e18ff */
[----:B-1----:R-:W-:Y:S01]  /*1fe0*/  SHF.L.U32 R0, R12, 0x1f, RZ ;  /* 0x0000001f0c007819 */ /* 0x002fe200000006ff */
[----:B------:R-:W-:Y:S02]  /*1ff0*/  UIADD3 UR8, UPT, UPT, UR8, 0x8800, URZ ;  /* 0x0000880008087890 */ /* 0x000fe4000fffe0ff */
[----:B------:R-:W-:Y:S02]  /*2000*/  UIADD3.X UR15, UPT, UPT, URZ, UR29, URZ, UP1, !UPT ;  /* 0x0000001dff0f7290 */ /* 0x000fe40008ffe4ff */
[----:B------:R-:W-:-:S02]  /*2010*/  ULEA UR16, UR4, UR25, 0xf ;  /* 0x0000001904107291 */ /* 0x000fc4000f8e78ff */
[----:B------:R-:W-:Y:S01]  /*2020*/  UIADD3.X UR23, UPT, UPT, URZ, UR29, URZ, UP0, !UPT ;  /* 0x0000001dff177290 */ /* 0x000fe200087fe4ff */
[----:B------:R4:W1:Y:S01]  /*2030*/  SYNCS.PHASECHK.TRANS64.TRYWAIT P0, [UR7+0x20], R0 ;  /* 0x00002000ff0075a7 */ /* 0x0008620008001107 */
[----:B------:R-:W-:Y:S01]  /*2040*/  UMOV UR30, 0x0 ;  /* 0x00000000001e7882 */ /* 0x000fe20000000000 */
[----:B------:R-:W-:Y:S01]  /*2050*/  UMOV UR31, 0x10000000 ;  /* 0x10000000001f7882 */ /* 0x000fe20000000000 */
[----:B------:R-:W-:Y:S01]  /*2060*/  UMOV UR11, UR35 ;  /* 0x00000023000b7c82 */ /* 0x000fe20008000000 */
[----:B------:R-:W-:Y:S01]  /*2070*/  UMOV UR12, UR36 ;  /* 0x00000024000c7c82 */ /* 0x000fe20008000000 */
[----:B------:R-:W-:Y:S01]  /*2080*/  UMOV UR7, 0xff0000 ;  /* 0x00ff000000077882 */ /* 0x000fe20000000000 */
[----:B------:R-:W-:Y:S01]  /*2090*/  UMOV UR20, UR36 ;  /* 0x0000002400147c82 */ /* 0x000fe20008000000 */
[----:B------:R-:W-:Y:S01]  /*20a0*/  UMOV UR17, UR9 ;  /* 0x0000000900117c82 */ /* 0x000fe20008000000 */
[----:B------:R-:W-:Y:S01]  /*20b0*/  UMOV UR18, UR10 ;  /* 0x0000000a00127c82 */ /* 0x000fe20008000000 */
[----:B------:R4:W-:Y:S01]  /*20c0*/  UTMALDG.3D [UR8], [UR14], desc[UR30] ;  /* 0x00001e080e0075b4 */ /* 0x0009e20008011000 */
[----:B------:R-:W-:Y:S01]  /*20d0*/  UIADD3 UR6, UPT, UPT, UR6, 0x1, URZ ;  /* 0x0000000106067890 */ /* 0x000fe2000fffe0ff */
[----:B------:R-:W-:-:S03]  /*20e0*/  UMOV UR4, UR5 ;  /* 0x0000000500047c82 */ /* 0x000fc60008000000 */
[----:B------:R-:W-:Y:S01]  /*20f0*/  UISETP.NE.AND UP0, UPT, UR6, UR26, UPT ;  /* 0x0000001a0600728c */ /* 0x000fe2000bf05270 */
[----:B------:R4:W-:Y:S08]  /*2100*/  UTMALDG.3D.MULTICAST [UR16], [UR22], UR7, desc[UR30] ;  /* 0x00001e10160073b4 */ /* 0x0009f00008011807 */
[----:B----4-:R-:W-:Y:S05]  /*2110*/  BRA.U UP0, `(.L_x_38) ;  /* 0xfffffffd004c7547 */ /* 0x010fea000b83ffff */
.L_x_32:
[C---:B------:R-:W-:Y:S01]  /*2120*/  LEA R3, R11.reuse, UR13, 0x3 ;  /* 0x0000000d0b037c11 */ /* 0x040fe2000f8e18ff */
[----:B------:R-:W-:Y:S01]  /*2130*/  NOP ;  /* 0x0000000000007918 */ /* 0x000fe20000000000 */
[----:B-1----:R-:W-:Y:S02]  /*2140*/  SHF.L.U32 R0, R10, 0x1f, RZ ;  /* 0x0000001f0a007819 */ /* 0x002fe400000006ff */
[----:B------:R-:W-:Y:S02]  /*2150*/  LEA R5, R11, UR13, 0x4 ;  /* 0x0000000d0b057c11 */ /* 0x000fe4000f8e20ff */
[----:B---3--:R-:W1:Y:S02]  /*2160*/  SYNCS.PHASECHK.TRANS64.TRYWAIT P0, [R3+URZ+0x90], R0 ;  /* 0x00009000030075a7 */ /* 0x008e6400080011ff */
[----:B-1----:R-:W-:Y:S05]  /*2170*/  @!P0 BRA `(.L_x_39) ;  /* 0x0000009800048947 */ /* 0x002fea0003800000 */
.L_x_177:
[----:B------:R-:W3:Y:S01]  /*2180*/  LDS.128 R4, [R5+0x120] ;  /* 0x0001200005047984 */ /* 0x000ee20000000c00 */
[----:B------:R-:W-:Y:S01]  /*2190*/  UISETP.GE.AND UP0, UPT, UR45, 0x1, UPT ;  /* 0x000000012d00788c */ /* 0x000fe2000bf06270 */
[----:B------:R-:W-:Y:S01]  /*21a0*/  @!PT LDS RZ, [RZ] ;  /* 0x00000000fffff984 */ /* 0x000fe20000000800 */
[----:B------:R-:W-:Y:S01]  /*21b0*/  @!PT LDS RZ, [RZ] ;  /* 0x00000000fffff984 */ /* 0x000fe20000000800 */
[----:B------:R-:W-:Y:S01]  /*21c0*/  @!PT LDS RZ, [RZ] ;  /* 0x00000000fffff984 */ /* 0x000fe20000000800 */
[----:B------:R-:W-:Y:S01]  /*21d0*/  @!PT LDS RZ, [RZ] ;  /* 0x00000000fffff984 */ /* 0x000fe20000000800 */
[----:B------:R4:W-:Y:S06]  /*21e0*/  MEMBAR.ALL.CTA ;  /* 0x0000000000007992 */ /* 0x0009ec0000008000 */
[----:B----4-:R-:W4:Y:S01]  /*21f0*/  FENCE.VIEW.ASYNC.S ;  /* 0x00000000000073c6 */ /* 0x010f220000000000 */
[----:B---3--:R-:W-:-:S13]  /*2200*/  LOP3.LUT P0, RZ, R6, 0x1, RZ, 0xc0, !PT ;  /* 0x0000000106ff7812 */ /* 0x008fda000780c0ff */
[----:B----4-:R-:W-:Y:S01]  /*2210*/  VOTEU.ANY UP1, P0 ;  /* 0x0000000000ff7886 */ /* 0x010fe20000020100 */
[----:B------:R-:W-:-:S13]  /*2220*/  PLOP3.LUT P0, PT, PT, PT, UP1, 0x80, 0x8 ;  /* 0x000000000008781c */ /* 0x000fda0003f0f018 */
[----:B-1----:R-:W-:Y:S02]  /*2230*/  @P0 LOP3.LUT R0, R5, 0xffff, RZ, 0xc0, !PT ;  /* 0x0000ffff05000812 */ /* 0x002fe400078ec0ff */
[----:B------:R-:W-:Y:S02]  /*2240*/  @P0 MOV R2, R4 ;  /* 0x0000000400020202 */ /* 0x000fe40000000f00 */
[----:B------:R-:W-:Y:S01]  /*2250*/  @P0 R2UR UR6, R0 ;  /* 0x00000000000602ca */ /* 0x000fe200000e0000 */
[----:B------:R-:W-:Y:S01]  /*2260*/  VIADD R0, R3, 0xa0 ;  /* 0x000000a003007836 */ /* 0x000fe20000000000 */
[----:B------:R-:W-:Y:S02]  /*2270*/  @P0 SHF.R.U32.HI R4, RZ, 0x10, R5 ;  /* 0x00000010ff040819 */ /* 0x000fe40000011605 */
[----:B------:R-:W-:Y:S02]  /*2280*/  @P0 R2UR UR7, R2 ;  /* 0x00000000020702ca */ /* 0x000fe400000e0000 */
[----:B------:R-:W-:-:S02]  /*2290*/  PRMT R0, RZ, 0x654, R0 ;  /* 0x00000654ff007816 */ /* 0x000fc40000000000 */
[----:B------:R-:W-:Y:S02]  /*22a0*/  @P0 R2UR UR4, R4 ;  /* 0x00000000040402ca */ /* 0x000fe400000e0000 */
[----:B------:R1:W-:Y:S03]  /*22b0*/  SYNCS.ARRIVE.TRANS64.RED.A1T0 RZ, [R0+URZ], RZ ;  /* 0x000000ff00ff79a7 */ /* 0x0003e600081004ff */
[----:B------:R-:W-:-:S04]  /*22c0*/  @UP1 UMOV UR27, UR6 ;  /* 0x00000006001b1c82 */ /* 0x000fc80008000000 */
[----:B------:R-:W-:-:S04]  /*22d0*/  @UP1 UMOV UR37, UR7 ;  /* 0x0000000700251c82 */ /* 0x000fc80008000000 */
[----:B------:R-:W-:Y:S01]  /*22e0*/  @UP1 UMOV UR36, UR4 ;  /* 0x0000000400241c82 */ /* 0x000fe20008000000 */
[----:B------:R-:W-:Y:S05]  /*22f0*/  BRA.U !UP0, `(.L_x_40) ;  /* 0x0000000108d47547 */ /* 0x000fea000b800000 */
[----:B------:R-:W2:Y:S01]  /*2300*/  LDCU.128 UR16, c[0x0][0xb10] ;  /* 0x00016200ff1077ac */ /* 0x000ea20008000c00 */
[----:B------:R-:W3:Y:S01]  /*2310*/  LDCU UR12, c[0x0][0xb20] ;  /* 0x00016400ff0c77ac */ /* 0x000ee20008000800 */
[----:B------:R-:W4:Y:S01]  /*2320*/  LDCU UR20, c[0x0][0xb0c] ;  /* 0x00016180ff1477ac */ /* 0x000f220008000800 */
[----:B------:R-:W1:Y:S01]  /*2330*/  LDCU.64 UR8, c[0x0][0xb28] ;  /* 0x00016500ff0877ac */ /* 0x000e620008000a00 */
[----:B------:R-:W-:Y:S02]  /*2340*/  UISETP.NE.AND UP3, UPT, UR45, 0x1, UPT ;  /* 0x000000012d00788c */ /* 0x000fe4000bf65270 */
[----:B--2---:R-:W-:Y:S02]  /*2350*/  UIMAD.WIDE.U32 UR10, UR38, UR19, URZ ;  /* 0x00000013260a72a5 */ /* 0x004fe4000f8e00ff */
[----:B------:R-:W-:Y:S02]  /*2360*/  UIMAD.WIDE.U32 UR6, UR39, UR16, URZ ;  /* 0x00000010270672a5 */ /* 0x000fe4000f8e00ff */
[----:B------:R-:W-:-:S02]  /*2370*/  UISETP.NE.AND UP0, UPT, UR18, 0x1, UPT ;  /* 0x000000011200788c */ /* 0x000fc4000bf05270 */
[----:B------:R-:W-:Y:S01]  /*2380*/  UIMAD.WIDE.U32 UR22, UR27, UR19, URZ ;  /* 0x000000131b1672a5 */ /* 0x000fe2000f8e00ff */
[----:B------:R-:W-:Y:S02]  /*2390*/  UMOV UR10, UR11 ;  /* 0x0000000b000a7c82 */ /* 0x000fe40008000000 */
[----:B------:R-:W-:Y:S01]  /*23a0*/  UMOV UR6, UR7 ;  /* 0x0000000700067c82 */ /* 0x000fe20008000000 */
[----:B---3--:R-:W-:Y:S02]  /*23b0*/  USHF.R.U32.HI UR10, URZ, UR12, UR10 ;  /* 0x0000000cff0a7299 */ /* 0x008fe4000801160a */
[----:B------:R-:W-:Y:S02]  /*23c0*/  USHF.R.U32.HI UR7, URZ, UR17, UR6 ;  /* 0x00000011ff077299 */ /* 0x000fe40008011606 */
[----:B----4-:R-:W-:Y:S02]  /*23d0*/  UISETP.NE.AND UP2, UPT, UR20, 0x1, UPT ;  /* 0x000000011400788c */ /* 0x010fe4000bf45270 */
[----:B------:R-:W-:-:S02]  /*23e0*/  USEL UR6, UR38, UR10, !UP0 ;  /* 0x0000000a26067287 */ /* 0x000fc4000c000000 */
[----:B------:R-:W-:Y:S02]  /*23f0*/  USEL UR7, UR39, UR7, !UP2 ;  /* 0x0000000727077287 */ /* 0x000fe4000d000000 */
[----:B-1----:R-:W-:Y:S01]  /*2400*/  UIMAD.WIDE.U32 UR10, UR6, UR8, URZ ;  /* 0x00000008060a72a5 */ /* 0x002fe2000f8e00ff */
[----:B------:R-:W-:Y:S01]  /*2410*/  UMOV UR4, UR23 ;  /* 0x0000001700047c82 */ /* 0x000fe20008000000 */
[----:B------:R-:W-:Y:S02]  /*2420*/  UIMAD.WIDE.U32 UR14, UR37, UR16, URZ ;  /* 0x00000010250e72a5 */ /* 0x000fe4000f8e00ff */
[----:B------:R-:W-:-:S03]  /*2430*/  UIMAD.WIDE.U32 UR22, UR7, UR8, URZ ;  /* 0x00000008071672a5 */ /* 0x000fc6000f8e00ff */
[----:B------:R-:W-:Y:S01]  /*2440*/  UMOV UR10, UR11 ;  /* 0x0000000b000a7c82 */ /* 0x000fe20008000000 */
[----:B------:R-:W-:Y:S02]  /*2450*/  USHF.R.U32.HI UR4, URZ, UR12, UR4 ;  /* 0x0000000cff047299 */ /* 0x000fe40008011604 */
[----:B------:R-:W-:Y:S01]  /*2460*/  @UP3 USHF.R.U32.HI UR6, URZ, UR9, UR10 ;  /* 0x00000009ff063299 */ /* 0x000fe2000801160a */
[----:B------:R-:W-:Y:S01]  /*2470*/  UMOV UR14, UR15 ;  /* 0x0000000f000e7c82 */ /* 0x000fe20008000000 */
[----:B------:R-:W-:Y:S01]  /*2480*/  UMOV UR22, UR23 ;  /* 0x0000001700167c82 */ /* 0x000fe20008000000 */
[----:B------:R-:W-:Y:S02]  /*2490*/  USHF.R.U32.HI UR17, URZ, UR17, UR14 ;  /* 0x00000011ff117299 */ /* 0x000fe4000801160e */
[----:B------:R-:W-:Y:S02]  /*24a0*/  USEL UR4, UR27, UR4, !UP0 ;  /* 0x000000041b047287 */ /* 0x000fe4000c000000 */
[----:B------:R-:W-:-:S02]  /*24b0*/  @UP3 USHF.R.U32.HI UR7, URZ, UR9, UR22 ;  /* 0x00000009ff073299 */ /* 0x000fc40008011616 */
[----:B------:R-:W-:Y:S02]  /*24c0*/  UIMAD UR10, UR45, UR6, URZ ;  /* 0x000000062d0a72a4 */ /* 0x000fe4000f8e02ff */
[----:B------:R-:W-:Y:S02]  /*24d0*/  USEL UR6, UR37, UR17, !UP2 ;  /* 0x0000001125067287 */ /* 0x000fe4000d000000 */
[----:B------:R-:W-:Y:S02]  /*24e0*/  UIMAD UR12, UR45, UR7, URZ ;  /* 0x000000072d0c72a4 */ /* 0x000fe4000f8e02ff */
[----:B------:R-:W-:Y:S02]  /*24f0*/  UISETP.GE.AND UP0, UPT, UR4, UR10, UPT ;  /* 0x0000000a0400728c */ /* 0x000fe4000bf06270 */
[----:B------:R-:W-:Y:S02]  /*2500*/  UIMAD.WIDE.U32 UR10, UR4, UR8, URZ ;  /* 0x00000008040a72a5 */ /* 0x000fe4000f8e00ff */
[----:B------:R-:W-:-:S02]  /*2510*/  UISETP.GE.OR UP0, UPT, UR6, UR12, UP0 ;  /* 0x0000000c0600728c */ /* 0x000fc40008706670 */
[----:B------:R-:W-:Y:S02]  /*2520*/  UIMAD.WIDE.U32 UR14, UR6, UR8, URZ ;  /* 0x00000008060e72a5 */ /* 0x000fe4000f8e00ff */
[----:B------:R-:W-:Y:S01]  /*2530*/  UIADD3 UR12, UPT, UPT, -UR6, URZ, URZ ;  /* 0x000000ff060c7290 */ /* 0x000fe2000fffe1ff */
[----:B------:R-:W-:Y:S01]  /*2540*/  UMOV UR10, UR11 ;  /* 0x0000000b000a7c82 */ /* 0x000fe20008000000 */
[----:B------:R-:W-:Y:S02]  /*2550*/  UIADD3 UR11, UPT, UPT, -UR4, URZ, URZ ;  /* 0x000000ff040b7290 */ /* 0x000fe4000fffe1ff */
[----:B------:R-:W-:-:S03]  /*2560*/  USHF.R.U32.HI UR10, URZ, UR9, UR10 ;  /* 0x00000009ff0a7299 */ /* 0x000fc6000801160a */
[----:B------:R-:W-:Y:S01]  /*2570*/  @!UP0 UMOV UR8, UR15 ;  /* 0x0000000f00088c82 */ /* 0x000fe20008000000 */
[----:B------:R-:W-:Y:S02]  /*2580*/  UIMAD UR11, UR18, UR11, UR27 ;  /* 0x0000000b120b72a4 */ /* 0x000fe4000f8e021b */
[----:B------:R-:W-:Y:S02]  /*2590*/  USEL UR10, UR4, UR10, !UP3 ;  /* 0x0000000a040a7287 */ /* 0x000fe4000d800000 */
[----:B------:R-:W-:Y:S02]  /*25a0*/  @!UP0 USHF.R.U32.HI UR8, URZ, UR9, UR8 ;  /* 0x00000009ff088299 */ /* 0x000fe40008011608 */
[----:B------:R-:W-:Y:S02]  /*25b0*/  UIADD3 UR9, UPT, UPT, -UR10, URZ, URZ ;  /* 0x000000ff0a097290 */ /* 0x000fe4000fffe1ff */
[----:B------:R-:W-:Y:S02]  /*25c0*/  @!UP0 USEL UR8, UR6, UR8, !UP3 ;  /* 0x0000000806088287 */ /* 0x000fe4000d800000 */
[----:B------:R-:W-:-:S02]  /*25d0*/  UIMAD UR9, UR45, UR9, UR4 ;  /* 0x000000092d0972a4 */ /* 0x000fc4000f8e0204 */
[----:B------:R-:W-:Y:S02]  /*25e0*/  @!UP0 UIADD3 UR10, UPT, UPT, UR10, -UR8, URZ ;  /* 0x800000080a0a8290 */ /* 0x000fe4000fffe0ff */
[----:B------:R-:W-:Y:S02]  /*25f0*/  @!UP0 UIMAD UR8, UR9, UR7, UR8 ;  /* 0x00000007090882a4 */ /* 0x000fe4000f8e0208 */
[----:B------:R-:W-:Y:S02]  /*2600*/  @!UP0 UIMAD UR4, UR45, UR10, UR6 ;  /* 0x0000000a2d0482a4 */ /* 0x000fe4000f8e0206 */
[----:B------:R-:W-:Y:S02]  /*2610*/  UIMAD UR7, UR20, UR12, UR37 ;  /* 0x0000000c140772a4 */ /* 0x000fe4000f8e0225 */
[----:B------:R-:W-:Y:S01]  /*2620*/  UIMAD UR27, UR4, UR18, UR11 ;  /* 0x00000012041b72a4 */ /* 0x000fe2000f8e020b */
[----:B------:R-:W-:Y:S02]  /*2630*/  @!UP0 UMOV UR6, UR8 ;  /* 0x0000000800068c82 */ /* 0x000fe40008000000 */
[----:B------:R-:W-:-:S12]  /*2640*/  UIMAD UR37, UR6, UR20, UR7 ;  /* 0x00000014062572a4 */ /* 0x000fd8000f8e0207 */
.L_x_40:
[----:B------:R-:W3:Y:S02]  /*2650*/  LDCU UR4, c[0x0][0xb30] ;  /* 0x00016600ff0477ac */ /* 0x000ee40008000800 */
[----:B---3--:R-:W-:-:S09]  /*2660*/  UISETP.NE.AND UP0, UPT, UR4, 0x1, UPT ;  /* 0x000000010400788c */ /* 0x008fd2000bf05270 */
[----:B------:R-:W-:Y:S05]  /*2670*/  BRA.U UP0, `(.L_x_41) ;  /* 0x0000000100447547 */ /* 0x000fea000b800000 */
[----:B------:R-:W3:Y:S01]  /*2680*/  LDCU.128 UR16, c[0x0][0xb10] ;  /* 0x00016200ff1077ac */ /* 0x000ee20008000c00 */
[----:B------:R-:W4:Y:S01]  /*2690*/  LDCU UR10, c[0x0][0xb0c] ;  /* 0x00016180ff0a77ac */ /* 0x000f220008000800 */
[----:B------:R-:W1:Y:S01]  /*26a0*/  LDCU UR11, c[0x0][0xb20] ;  /* 0x00016400ff0b77ac */ /* 0x000e620008000800 */
[----:B---3--:R-:W-:Y:S02]  /*26b0*/  UIMAD.WIDE.U32 UR8, UR37, UR16, URZ ;  /* 0x00000010250872a5 */ /* 0x008fe4000f8e00ff */
[----:B------:R-:W-:Y:S02]  /*26c0*/  UIMAD.WIDE.U32 UR6, UR27, UR19, URZ ;  /* 0x000000131b0672a5 */ /* 0x000fe4000f8e00ff */
[----:B----4-:R-:W-:Y:S02]  /*26d0*/  UISETP.NE.AND UP2, UPT, UR10, 0x1, UPT ;  /* 0x000000010a00788c */ /* 0x010fe4000bf45270 */
[----:B------:R-:W-:Y:S01]  /*26e0*/  UISETP.NE.AND UP0, UPT, UR18, 0x1, UPT ;  /* 0x000000011200788c */ /* 0x000fe2000bf05270 */
[----:B------:R-:W-:-:S02]  /*26f0*/  UMOV UR8, UR9 ;  /* 0x0000000900087c82 */ /* 0x000fc40008000000 */
[----:B------:R-:W-:Y:S01]  /*2700*/  UMOV UR4, UR7 ;  /* 0x0000000700047c82 */ /* 0x000fe20008000000 */
[----:B------:R-:W-:Y:S02]  /*2710*/  USHF.R.U32.HI UR17, URZ, UR17, UR8 ;  /* 0x00000011ff117299 */ /* 0x000fe40008011608 */
[----:B-1----:R-:W-:Y:S02]  /*2720*/  USHF.R.U32.HI UR4, URZ, UR11, UR4 ;  /* 0x0000000bff047299 */ /* 0x002fe40008011604 */
[----:B------:R-:W-:Y:S02]  /*2730*/  USEL UR6, UR37, UR17, !UP2 ;  /* 0x0000001125067287 */ /* 0x000fe4000d000000 */
[----:B------:R-:W-:-:S04]  /*2740*/  USEL UR4, UR27, UR4, !UP0 ;  /* 0x000000041b047287 */ /* 0x000fc8000c000000 */
[----:B------:R-:W-:Y:S02]  /*2750*/  UIADD3 UR7, UPT, UPT, UR6, -UR4, URZ ;  /* 0x8000000406077290 */ /* 0x000fe4000fffe0ff */
[----:B------:R-:W-:Y:S02]  /*2760*/  UIADD3 UR4, UPT, UPT, -UR6, UR4, URZ ;  /* 0x0000000406047290 */ /* 0x000fe4000fffe1ff */
[----:B------:R-:W-:Y:S02]  /*2770*/  UIMAD UR27, UR7, UR18, UR27 ;  /* 0x00000012071b72a4 */ /* 0x000fe4000f8e021b */
[----:B------:R-:W-:-:S12]  /*2780*/  UIMAD UR37, UR4, UR10, UR37 ;  /* 0x0000000a042572a4 */ /* 0x000fd8000f8e0225 */
.L_x_41:
[----:B------:R-:W-:Y:S01]  /*2790*/  VIADD R11, R11, 0x1 ;  /* 0x000000010b0b7836 */ /* 0x000fe20000000000 */
[----:B------:R-:W-:Y:S02]  /*27a0*/  R2UR UR6, R66 ;  /* 0x00000000420672ca */ /* 0x000fe400000e0000 */
[----:B------:R-:W-:Y:S02]  /*27b0*/  R2UR UR4, R65 ;  /* 0x00000000410472ca */ /* 0x000fe400000e0000 */
[C---:B------:R-:W-:Y:S02]  /*27c0*/  ISETP.NE.AND P0, PT, R11.reuse, 0x2, PT ;  /* 0x000000020b00780c */ /* 0x040fe40003f05270 */
[----:B------:R-:W-:Y:S02]  /*27d0*/  PLOP3.LUT P1, PT, PT, PT, PT, 0x80, 0x8 ;  /* 0x000000000008781c */ /* 0x000fe40003f2f070 */
[----:B------:R-:W-:Y:S02]  /*27e0*/  SEL R3, RZ, 0x1, P0 ;  /* 0x00000001ff037807 */ /* 0x000fe40000000000 */
[----:B------:R-:W-:-:S02]  /*27f0*/  SEL R11, R11, RZ, P0 ;  /* 0x000000ff0b0b7207 */ /* 0x000fc40000000000 */
[----:B------:R-:W-:Y:S01]  /*2800*/  LOP3.LUT R10, R10, R3, RZ, 0x3c, !PT ;  /* 0x000000030a0a7212 */ /* 0x000fe200078e3cff */
[----:B------:R-:W-:Y:S02]  /*2810*/  UIADD3 UR30, UPT, UPT, UR37, UR6, URZ ;  /* 0x00000006251e7290 */ /* 0x000fe4000fffe0ff */
[----:B------:R-:W-:Y:S01]  /*2820*/  UIADD3 UR31, UPT, UPT, UR27, UR4, URZ ;  /* 0x000000041b1f7290 */ /* 0x000fe2000fffe0ff */
[----:B------:R-:W-:Y:S11]  /*2830*/  BRA.U UP1, `(.L_x_42) ;  /* 0xfffffff101587547 */ /* 0x000ff6000b83ffff */
[----:B------:R-:W-:Y:S01]  /*2840*/  UIADD3 UR13, UPT, UPT, UR13, 0x20, URZ ;  /* 0x000000200d0d7890 */ /* 0x000fe2000fffe0ff */
[----:B------:R-:W-:-:S03]  /*2850*/  SHF.L.U32 R3, R12, 0x1f, RZ ;  /* 0x0000001f0c037819 */ /* 0x000fc600000006ff */
[----:B------:R-:W-:-:S09]  /*2860*/  ULEA UR4, UR5, UR13, 0x3 ;  /* 0x0000000d05047291 */ /* 0x000fd2000f8e18ff */
[----:B------:R-:W3:Y:S02]  /*2870*/  SYNCS.PHASECHK.TRANS64.TRYWAIT P0, [UR4], R3 ;  /* 0x00000003ff0075a7 */ /* 0x000ee40008001104 */
[----:B---3--:R-:W-:Y:S05]  /*2880*/  @!P0 BRA `(.L_x_43) ;  /* 0x0000009000548947 */ /* 0x008fea0003800000 */
.L_x_179:
[----:B------:R-:W-:-:S04]  /*2890*/  UIADD3 UR4, UPT, UPT, UR5, 0x1, URZ ;  /* 0x0000000105047890 */ /* 0x000fc8000fffe0ff */
[----:B------:R-:W-:-:S04]  /*28a0*/  UISETP.NE.AND UP0, UPT, UR4, 0x4, UPT ;  /* 0x000000040400788c */ /* 0x000fc8000bf05270 */
[----:B------:R-:W-:Y:S02]  /*28b0*/  USEL UR6, URZ, 0x1, UP0 ;  /* 0x00000001ff067887 */ /* 0x000fe40008000000 */
[----:B------:R-:W-:-:S04]  /*28c0*/  USEL UR4, UR4, URZ, UP0 ;  /* 0x000000ff04047287 */ /* 0x000fc80008000000 */
[----:B------:R-:W-:Y:S01]  /*28d0*/  ULEA UR5, UR4, UR13, 0x3 ;  /* 0x0000000d04057291 */ /* 0x000fe2000f8e18ff */
[----:B------:R-:W-:-:S04]  /*28e0*/  LOP3.LUT R2, R12, UR6, RZ, 0x3c, !PT ;  /* 0x000000060c027c12 */ /* 0x000fc8000f8e3cff */
[----:B-1----:R-:W-:-:S04]  /*28f0*/  SHF.L.U32 R3, R2, 0x1f, RZ ;  /* 0x0000001f02037819 */ /* 0x002fc800000006ff */
[----:B------:R-:W1:Y:S02]  /*2900*/  SYNCS.PHASECHK.TRANS64.TRYWAIT P0, [UR5], R3 ;  /* 0x00000003ff0075a7 */ /* 0x000e640008001105 */
[----:B-1----:R-:W-:Y:S05]  /*2910*/  @!P0 BRA `(.L_x_44) ;  /* 0x0000009000488947 */ /* 0x002fea0003800000 */
.L_x_181:
        /* <DEDUP_REMOVED lines=9> */
.L_x_183:
[----:B------:R-:W-:-:S04]  /*29b0*/  UIADD3 UR4, UPT, UPT, UR4, 0x1, URZ ;  /* 0x0000000104047890 */ /* 0x000fc8000fffe0ff */
[----:B------:R-:W-:-:S04]  /*29c0*/  UISETP.NE.AND UP0, UPT, UR4, 0x4, UPT ;  /* 0x000000040400788c */ /* 0x000fc8000bf05270 */
[----:B------:R-:W-:Y:S02]  /*29d0*/  USEL UR5, URZ, 0x1, UP0 ;  /* 0x00000001ff057887 */ /* 0x000fe40008000000 */
[----:B------:R-:W-:-:S04]  /*29e0*/  USEL UR4, UR4, URZ, UP0 ;  /* 0x000000ff04047287 */ /* 0x000fc80008000000 */
[----:B------:R-:W-:Y:S01]  /*29f0*/  ULEA UR4, UR4, UR13, 0x3 ;  /* 0x0000000d04047291 */ /* 0x000fe2000f8e18ff */
[----:B-1----:R-:W-:-:S04]  /*2a00*/  LOP3.LUT R3, R2, UR5, RZ, 0x3c, !PT ;  /* 0x0000000502037c12 */ /* 0x002fc8000f8e3cff */
[----:B------:R-:W-:Y:S01]  /*2a10*/  SHF.L.U32 R3, R3, 0x1f, RZ ;  /* 0x0000001f03037819 */ /* 0x000fe200000006ff */
[----:B------:R-:W-:-:S07]  /*2a20*/  IMAD.U32 R0, RZ, RZ, UR4 ;  /* 0x00000004ff007e24 */ /* 0x000fce000f8e00ff */
.L_x_46:
[----:B-1----:R1:W3:Y:S02]  /*2a30*/  SYNCS.PHASECHK.TRANS64.TRYWAIT P0, [R0+URZ], R3 ;  /* 0x00000003000075a7 */ /* 0x0022e400080011ff */
[----:B---3--:R-:W-:Y:S05]  /*2a40*/  @!P0 NANOSLEEP.SYNCS 0x989680 ;  /* 0x009896800000895d */ /* 0x008fea0003900000 */
[----:B------:R-:W3:Y:S02]  /*2a50*/  @!P0 SYNCS.PHASECHK.TRANS64 P0, [R0+URZ], R3 ;  /* 0x00000003000085a7 */ /* 0x000ee400080010ff */
[----:B--23--:R-:W-:Y:S05]  /*2a60*/  @P0 EXIT ;  /* 0x000000000000094d */ /* 0x00cfea0003800000 */
[----:B------:R-:W-:Y:S05]  /*2a70*/  BRA `(.L_x_46) ;  /* 0xfffffffc00ec7947 */ /* 0x000fea000383ffff */
.L_x_22:
[----:B------:R-:W2:Y:S02]  /*2a80*/  S2UR UR4, SR_CgaCtaId ;  /* 0x00000000000479c3 */ /* 0x000ea40000008800 */
[----:B--2---:R-:W-:-:S04]  /*2a90*/  UISETP.NE.AND UP0, UPT, UR4, URZ, UPT ;  /* 0x000000ff0400728c */ /* 0x004fc8000bf05270 */
[----:B------:R-:W-:-:S09]  /*2aa0*/  UISETP.NE.OR UP0, UPT, UR18, 0x1, UP0 ;  /* 0x000000011200788c */ /* 0x000fd20008705670 */
[----:B------:R-:W-:Y:S05]  /*2ab0*/  BRA.U UP0, `(.L_x_47) ;  /* 0x00000005004c7547 */ /* 0x000fea000b800000 */
[----:B------:R-:W2:Y:S01]  /*2ac0*/  S2UR UR5, SR_CgaCtaId ;  /* 0x00000000000579c3 */ /* 0x000ea20000008800 */
[----:B------:R-:W-:Y:S01]  /*2ad0*/  UMOV UR4, 0x400 ;  /* 0x0000040000047882 */ /* 0x000fe20000000000 */
[----:B------:R-:W-:Y:S01]  /*2ae0*/  ISETP.GE.U32.AND P2, PT, R0, 0x8, PT ;  /* 0x000000080000780c */ /* 0x000fe20003f46070 */
[----:B------:R-:W-:Y:S01]  /*2af0*/  IMAD.MOV.U32 R12, RZ, RZ, 0x1 ;  /* 0x00000001ff0c7424 */ /* 0x000fe200078e00ff */
[----:B------:R-:W-:Y:S02]  /*2b00*/  CS2R R10, SRZ ;  /* 0x00000000000a7805 */ /* 0x000fe4000001ff00 */
[----:B------:R-:W-:Y:S01]  /*2b10*/  CS2R R8, SRZ ;  /* 0x0000000000087805 */ /* 0x000fe2000001ff00 */
[----:B--2---:R-:W-:-:S03]  /*2b20*/  ULEA UR6, UR5, UR4, 0x18 ;  /* 0x0000000405067291 */ /* 0x004fc6000f8ec0ff */
[----:B------:R-:W-:-:S09]  /*2b30*/  UMOV UR5, URZ ;  /* 0x000000ff00057c82 */ /* 0x000fd20008000000 */
.L_x_51:
[----:B------:R-:W-:Y:S02]  /*2b40*/  LEA R2, R8, UR6, 0x3 ;  /* 0x0000000608027c11 */ /* 0x000fe4000f8e18ff */
[----:B------:R-:W-:-:S03]  /*2b50*/  SHF.L.U32 R5, R9, 0x1f, RZ ;  /* 0x0000001f09057819 */ /* 0x000fc600000006ff */
[----:B------:R-:W-:Y:S01]  /*2b60*/  VIADD R4, R2, 0x100 ;  /* 0x0000010002047836 */ /* 0x000fe20000000000 */
[----:B------:R-:W2:Y:S02]  /*2b70*/  SYNCS.PHASECHK.TRANS64.TRYWAIT P0, [R2+URZ+0xf0], R5 ;  /* 0x0000f005020075a7 */ /* 0x000ea400080011ff */
[----:B--2---:R-:W-:Y:S05]  /*2b80*/  @!P0 BRA `(.L_x_48) ;  /* 0x0000008c00dc8947 */ /* 0x004fea0003800000 */
.L_x_184:
[----:B------:R-:W-:Y:S01]  /*2b90*/  ULEA UR4, UR5, UR6, 0x3 ;  /* 0x0000000605047291 */ /* 0x000fe2000f8e18ff */
[----:B------:R-:W-:Y:S02]  /*2ba0*/  PRMT R4, RZ, 0x654, R4 ;  /* 0x00000654ff047816 */ /* 0x000fe40000000004 */
[----:B--2---:R-:W-:Y:S01]  /*2bb0*/  SHF.L.U32 R5, R12, 0x1f, RZ ;  /* 0x0000001f0c057819 */ /* 0x004fe200000006ff */
[----:B------:R-:W-:Y:S01]  /*2bc0*/  UIADD3 UR7, UPT, UPT, UR4, 0x90, URZ ;  /* 0x0000009004077890 */ /* 0x000fe2000fffe0ff */
[----:B------:R2:W-:Y:S05]  /*2bd0*/  SYNCS.ARRIVE.TRANS64.RED.A1T0 RZ, [R4+URZ], RZ ;  /* 0x000000ff04ff79a7 */ /* 0x0005ea00081004ff */
[----:B------:R-:W-:Y:S01]  /*2be0*/  IMAD.U32 R7, RZ, RZ, UR7 ;  /* 0x00000007ff077e24 */ /* 0x000fe2000f8e00ff */
[----:B------:R-:W3:Y:S04]  /*2bf0*/  SYNCS.PHASECHK.TRANS64.TRYWAIT P0, [UR4+0xa0], R5 ;  /* 0x0000a005ff0075a7 */ /* 0x000ee80008001104 */
[----:B------:R-:W-:Y:S01]  /*2c00*/  PRMT R6, R0, 0x654, R7 ;  /* 0x0000065400067816 */ /* 0x000fe20000000007 */
[----:B--2---:R-:W-:Y:S01]  /*2c10*/  @!P2 IMAD.MOV.U32 R4, RZ, RZ, 0x10 ;  /* 0x00000010ff04a424 */ /* 0x004fe200078e00ff */
[----:B---3--:R-:W-:Y:S06]  /*2c20*/  @!P0 BRA `(.L_x_49) ;  /* 0x0000008c00c88947 */ /* 0x008fec0003800000 */
.L_x_186:
[----:B------:R-:W-:Y:S01]  /*2c30*/  ULEA UR8, UR5, UR6, 0x4 ;  /* 0x0000000605087291 */ /* 0x000fe2000f8e20ff */
[----:B------:R-:W-:Y:S01]  /*2c40*/  SEL R3, R6, R3, !P2 ;  /* 0x0000000306037207 */ /* 0x000fe20005000000 */
[----:B------:R-:W-:Y:S01]  /*2c50*/  UIADD3 UR9, UPT, UPT, UR4, 0x90, URZ ;  /* 0x0000009004097890 */ /* 0x000fe2000fffe0ff */
[----:B--2---:R-:W-:Y:S01]  /*2c60*/  LEA R2, R11, UR6, 0x3 ;  /* 0x000000060b027c11 */ /* 0x004fe2000f8e18ff */
[----:B------:R-:W-:Y:S01]  /*2c70*/  UIADD3 UR8, UPT, UPT, UR8, 0x120, URZ ;  /* 0x0000012008087890 */ /* 0x000fe2000fffe0ff */
[----:B------:R-:W-:Y:S01]  /*2c80*/  SHF.L.U32 R5, R10, 0x1f, RZ ;  /* 0x0000001f0a057819 */ /* 0x000fe200000006ff */
[----:B------:R2:W-:Y:S01]  /*2c90*/  @!P2 SYNCS.ARRIVE.TRANS64.RED RZ, [R3+URZ], R4 ;  /* 0x0000000403ffa9a7 */ /* 0x0005e200080004ff */
[----:B------:R-:W-:Y:S01]  /*2ca0*/  UIADD3 UR4, UPT, UPT, UR5, 0x1, URZ ;  /* 0x0000000105047890 */ /* 0x000fe2000fffe0ff */
[----:B------:R-:W-:-:S03]  /*2cb0*/  VIADD R8, R8, 0x1 ;  /* 0x0000000108087836 */ /* 0x000fc60000000000 */
[----:B------:R-:W-:Y:S02]  /*2cc0*/  UISETP.NE.AND UP0, UPT, UR4, 0x2, UPT ;  /* 0x000000020400788c */ /* 0x000fe4000bf05270 */
[----:B------:R-:W-:Y:S06]  /*2cd0*/  UGETNEXTWORKID.BROADCAST [UR8], [UR9] ;  /* 0x00000000080073ca */ /* 0x000fec0008000100 */
[----:B------:R-:W-:Y:S01]  /*2ce0*/  USEL UR7, URZ, 0x1, UP0 ;  /* 0x00000001ff077887 */ /* 0x000fe20008000000 */
[----:B------:R-:W-:Y:S01]  /*2cf0*/  ISETP.NE.AND P0, PT, R8, 0x2, PT ;  /* 0x000000020800780c */ /* 0x000fe20003f05270 */
[----:B------:R-:W-:Y:S01]  /*2d00*/  USEL UR5, UR4, URZ, UP0 ;  /* 0x000000ff04057287 */ /* 0x000fe20008000000 */
[----:B------:R-:W3:Y:S03]  /*2d10*/  SYNCS.PHASECHK.TRANS64.TRYWAIT P1, [R2+URZ+0x90], R5 ;  /* 0x00009005020075a7 */ /* 0x000ee600080211ff */
[----:B------:R-:W-:Y:S01]  /*2d20*/  LOP3.LUT R12, R12, UR7, RZ, 0x3c, !PT ;  /* 0x000000070c0c7c12 */ /* 0x000fe2000f8e3cff */
[----:B--23--:R-:W-:Y:S07]  /*2d30*/  @!P1 BRA `(.L_x_50) ;  /* 0x0000008c009c9947 */ /* 0x00cfee0003800000 */
.L_x_187:
[C---:B------:R-:W-:Y:S01]  /*2d40*/  LEA R4, R11.reuse, UR6, 0x4 ;  /* 0x000000060b047c11 */ /* 0x040fe2000f8e20ff */
[----:B--2---:R-:W-:Y:S01]  /*2d50*/  VIADD R2, R2, 0xa0 ;  /* 0x000000a002027836 */ /* 0x004fe20000000000 */
[----:B------:R-:W-:Y:S01]  /*2d60*/  SEL R8, R8, RZ, P0 ;  /* 0x000000ff08087207 */ /* 0x000fe20000000000 */
[----:B------:R-:W-:-:S03]  /*2d70*/  VIADD R11, R11, 0x1 ;  /* 0x000000010b0b7836 */ /* 0x000fc60000000000 */
[----:B------:R-:W2:Y:S01]  /*2d80*/  LDS.128 R4, [R4+0x120] ;  /* 0x0001200004047984 */ /* 0x000ea20000000c00 */
[----:B------:R-:W-:Y:S02]  /*2d90*/  PRMT R2, RZ, 0x654, R2 ;  /* 0x00000654ff027816 */ /* 0x000fe40000000002 */
[C---:B------:R-:W-:Y:S01]  /*2da0*/  ISETP.NE.AND P1, PT, R11.reuse, 0x2, PT ;  /* 0x000000020b00780c */ /* 0x040fe20003f25270 */
[----:B------:R-:W-:Y:S01]  /*2db0*/  @!PT LDS RZ, [RZ] ;  /* 0x00000000fffff984 */ /* 0x000fe20000000800 */
[----:B------:R-:W-:Y:S01]  /*2dc0*/  @!PT LDS RZ, [RZ] ;  /* 0x00000000fffff984 */ /* 0x000fe20000000800 */
[----:B------:R-:W-:Y:S01]  /*2dd0*/  @!PT LDS RZ, [RZ] ;  /* 0x00000000fffff984 */ /* 0x000fe20000000800 */
[----:B------:R-:W-:Y:S01]  /*2de0*/  @!PT LDS RZ, [RZ] ;  /* 0x00000000fffff984 */ /* 0x000fe20000000800 */
[----:B------:R3:W-:Y:S06]  /*2df0*/  MEMBAR.ALL.CTA ;  /* 0x0000000000007992 */ /* 0x0007ec0000008000 */
[----:B---3--:R-:W3:Y:S01]  /*2e00*/  FENCE.VIEW.ASYNC.S ;  /* 0x00000000000073c6 */ /* 0x008ee20000000000 */
[----:B------:R-:W-:Y:S01]  /*2e10*/  SEL R11, R11, RZ, P1 ;  /* 0x000000ff0b0b7207 */ /* 0x000fe20000800000 */
[----:B---3--:R3:W-:Y:S01]  /*2e20*/  SYNCS.ARRIVE.TRANS64.RED.A1T0 RZ, [R2+URZ], RZ ;  /* 0x000000ff02ff79a7 */ /* 0x0087e200081004ff */
[----:B--2---:R-:W-:-:S02]  /*2e30*/  LOP3.LUT P3, RZ, R6, 0x1, RZ, 0xc0, !PT ;  /* 0x0000000106ff7812 */ /* 0x004fc4000786c0ff */
[----:B------:R-:W-:-:S04]  /*2e40*/  SEL R5, RZ, 0x1, P1 ;  /* 0x00000001ff057807 */ /* 0x000fc80000800000 */
[----:B------:R-:W-:Y:S02]  /*2e50*/  LOP3.LUT R10, R10, R5, RZ, 0x3c, !PT ;  /* 0x000000050a0a7212 */ /* 0x000fe400078e3cff */
[----:B---3--:R-:W-:-:S04]  /*2e60*/  SEL R2, RZ, 0x1, P0 ;  /* 0x00000001ff027807 */ /* 0x008fc80000000000 */
[----:B------:R-:W-:Y:S01]  /*2e70*/  LOP3.LUT R9, R9, R2, RZ, 0x3c, !PT ;  /* 0x0000000209097212 */ /* 0x000fe200078e3cff */
[----:B------:R-:W-:Y:S06]  /*2e80*/  @P3 BRA `(.L_x_51) ;  /* 0xfffffffc002c3947 */ /* 0x000fec000383ffff */
[----:B------:R-:W-:Y:S01]  /*2e90*/  ULEA UR4, UR5, UR6, 0x3 ;  /* 0x0000000605047291 */ /* 0x000fe2000f8e18ff */
[----:B------:R-:W-:-:S08]  /*2ea0*/  SHF.L.U32 R3, R12, 0x1f, RZ ;  /* 0x0000001f0c037819 */ /* 0x000fd000000006ff */
[----:B------:R-:W2:Y:S02]  /*2eb0*/  SYNCS.PHASECHK.TRANS64 P0, [UR4+0xa0], R3 ;  /* 0x0000a003ff0075a7 */ /* 0x000ea40008001004 */
[----:B--2---:R-:W-:Y:S05]  /*2ec0*/  @P0 BRA `(.L_x_52) ;  /* 0x0000000000080947 */ /* 0x004fea0003800000 */
[----:B------:R-:W2:Y:S02]  /*2ed0*/  SYNCS.PHASECHK.TRANS64.TRYWAIT P0, [UR4+0xa0], R3 ;  /* 0x0000a003ff0075a7 */ /* 0x000ea40008001104 */
[----:B--2---:R-:W-:Y:S05]  /*2ee0*/  @!P0 BRA `(.L_x_53) ;  /* 0x0000008c00448947 */ /* 0x004fea0003800000 */
.L_x_52:
[----:B------:R-:W-:-:S04]  /*2ef0*/  UIADD3 UR7, UPT, UPT, UR5, 0x1, URZ ;  /* 0x0000000105077890 */ /* 0x000fc8000fffe0ff */
[----:B------:R-:W-:-:S04]  /*2f00*/  UISETP.NE.AND UP0, UPT, UR7, 0x2, UPT ;  /* 0x000000020700788c */ /* 0x000fc8000bf05270 */
[----:B------:R-:W-:Y:S02]  /*2f10*/  USEL UR8, URZ, 0x1, UP0 ;  /* 0x00000001ff087887 */ /* 0x000fe40008000000 */
[----:B------:R-:W-:-:S04]  /*2f20*/  USEL UR7, UR7, URZ, UP0 ;  /* 0x000000ff07077287 */ /* 0x000fc80008000000 */
[----:B------:R-:W-:Y:S01]  /*2f30*/  ULEA UR7, UR7, UR6, 0x3 ;  /* 0x0000000607077291 */ /* 0x000fe2000f8e18ff */
[----:B--2---:R-:W-:-:S04]  /*2f40*/  LOP3.LUT R3, R12, UR8, RZ, 0x3c, !PT ;  /* 0x000000080c037c12 */ /* 0x004fc8000f8e3cff */
[----:B------:R-:W-:-:S04]  /*2f50*/  SHF.L.U32 R0, R3, 0x1f, RZ ;  /* 0x0000001f03007819 */ /* 0x000fc800000006ff */
[----:B------:R-:W2:Y:S02]  /*2f60*/  SYNCS.PHASECHK.TRANS64 P0, [UR7+0xa0], R0 ;  /* 0x0000a000ff0075a7 */ /* 0x000ea40008001007 */
[----:B-12---:R-:W-:Y:S05]  /*2f70*/  @P0 EXIT ;  /* 0x000000000000094d */ /* 0x006fea0003800000 */
[----:B------:R-:W-:Y:S02]  /*2f80*/  SHF.L.U32 R3, R3, 0x1f, RZ ;  /* 0x0000001f03037819 */ /* 0x000fe400000006ff */
[----:B------:R-:W-:-:S07]  /*2f90*/  MOV R0, UR7 ;  /* 0x0000000700007c02 */ /* 0x000fce0008000f00 */
.L_x_54:
[----:B-1----:R1:W2:Y:S02]  /*2fa0*/  SYNCS.PHASECHK.TRANS64.TRYWAIT P0, [R0+URZ+0xa0], R3 ;  /* 0x0000a003000075a7 */ /* 0x0022a400080011ff */
[----:B--2---:R-:W-:Y:S05]  /*2fb0*/  @!P0 NANOSLEEP.SYNCS 0x989680 ;  /* 0x009896800000895d */ /* 0x004fea0003900000 */
[----:B------:R-:W2:Y:S02]  /*2fc0*/  @!P0 SYNCS.PHASECHK.TRANS64 P0, [R0+URZ+0xa0], R3 ;  /* 0x0000a003000085a7 */ /* 0x000ea400080010ff */
[----:B--2---:R-:W-:Y:S05]  /*2fd0*/  @P0 EXIT ;  /* 0x000000000000094d */ /* 0x004fea0003800000 */
[----:B------:R-:W-:Y:S05]  /*2fe0*/  BRA `(.L_x_54) ;  /* 0xfffffffc00ec7947 */ /* 0x000fea000383ffff */
.L_x_47:
[----:B------:R-:W-:Y:S05]  /*2ff0*/  BRA.U UP4, `(.L_x_55) ;  /* 0x0000000d04d87547 */ /* 0x000fea000b800000 */
[----:B------:R-:W2:Y:S01]  /*3000*/  S2UR UR7, SR_CgaCtaId ;  /* 0x00000000000779c3 */ /* 0x000ea20000008800 */
[----:B------:R-:W-:Y:S01]  /*3010*/  UMOV UR4, 0x40 ;  /* 0x0000004000047882 */ /* 0x000fe20000000000 */
[----:B------:R-:W-:Y:S01]  /*3020*/  NOP ;  /* 0x0000000000007918 */ /* 0x000fe20000000000 */
[----:B------:R-:W-:Y:S01]  /*3030*/  UMOV UR6, 0x400 ;  /* 0x0000040000067882 */ /* 0x000fe20000000000 */
[----:B--2---:R-:W-:Y:S02]  /*3040*/  ULEA UR5, UR7, UR4, 0x18 ;  /* 0x0000000407057291 */ /* 0x004fe4000f8ec0ff */
[----:B------:R-:W-:-:S07]  /*3050*/  ULEA UR6, UR7, UR6, 0x18 ;  /* 0x0000000607067291 */ /* 0x000fce000f8ec0ff */
[----:B------:R-:W2:Y:S02]  /*3060*/  LDS.U8 R0, [UR5+0x1c] ;  /* 0x00001c05ff007984 */ /* 0x000ea40008000000 */
[----:B--2---:R-:W-:-:S13]  /*3070*/  ISETP.NE.AND P0, PT, R0, RZ, PT ;  /* 0x000000ff0000720c */ /* 0x004fda0003f05270 */
[----:B------:R-:W-:Y:S05]  /*3080*/  @P0 BRA `(.L_x_56) ;  /* 0x0000000000580947 */ /* 0x000fea0003800000 */
[----:B------:R-:W-:-:S13]  /*3090*/  ELECT P0, URZ, PT ;  /* 0x0000000000ff782f */ /* 0x000fda0003800000 */
[----:B------:R-:W-:Y:S05]  /*30a0*/  @!P0 BRA `(.L_x_57) ;  /* 0x0000000000608947 */ /* 0x000fea0003800000 */
[----:B------:R-:W-:Y:S01]  /*30b0*/  UMOV UR4, 0x10 ;  /* 0x0000001000047882 */ /* 0x000fe20000000000 */
[----:B------:R-:W-:Y:S01]  /*30c0*/  HFMA2 R0, -RZ, RZ, 0, 5.9604644775390625e-08 ;  /* 0x00000001ff007431 */ /* 0x000fe200000001ff */
[----:B------:R-:W-:-:S03]  /*30d0*/  MOV R3, 0xffff ;  /* 0x0000ffff00037802 */ /* 0x000fc60000000f00 */
[----:B------:R-:W-:Y:S04]  /*30e0*/  DEPBAR.LE SB2, 0x36 ;  /* 0x0000ad800000791a */ /* 0x000fe80000000000 */
[----:B------:R-:W2:Y:S02]  /*30f0*/  UTCATOMSWS.FIND_AND_SET.ALIGN UP0, UR4, UR4 ;  /* 0x00000004000475e3 */ /* 0x000ea40008000800 */
[----:B--2---:R-:W-:Y:S01]  /*3100*/  MOV R4, UR4 ;  /* 0x0000000400047c02 */ /* 0x004fe20008000f00 */
[----:B------:R-:W-:Y:S06]  /*3110*/  BRA.U UP0, `(.L_x_58) ;  /* 0x0000000100187547 */ /* 0x000fec000b800000 */
.L_x_59:
[----:B------:R-:W-:Y:S05]  /*3120*/  NANOSLEEP 0x64 ;  /* 0x000000640000795d */ /* 0x000fea0003800000 */
[----:B------:R-:W-:-:S05]  /*3130*/  UMOV UR4, 0x10 ;  /* 0x0000001000047882 */ /* 0x000fca0000000000 */
[----:B------:R-:W-:Y:S04]  /*3140*/  DEPBAR.LE SB2, 0x36 ;  /* 0x0000ad800000791a */ /* 0x000fe80000000000 */
[----:B------:R-:W2:Y:S02]  /*3150*/  UTCATOMSWS.FIND_AND_SET.ALIGN UP0, UR4, UR4 ;  /* 0x00000004000475e3 */ /* 0x000ea40008000800 */
[----:B--2---:R-:W-:Y:S01]  /*3160*/  MOV R4, UR4 ;  /* 0x0000000400047c02 */ /* 0x004fe20008000f00 */
[----:B------:R-:W-:Y:S05]  /*3170*/  BRA.U !UP0, `(.L_x_59) ;  /* 0xfffffffd08e87547 */ /* 0x000fea000b83ffff */
.L_x_58:
[-C--:B------:R-:W-:Y:S02]  /*3180*/  SHF.L.U32 R3, R3, R4.reuse, RZ ;  /* 0x0000000403037219 */ /* 0x080fe400000006ff */
[----:B------:R-:W-:Y:S01]  /*3190*/  SHF.L.U32 R0, R0, R4, RZ ;  /* 0x0000000400007219 */ /* 0x000fe200000006ff */
[----:B------:R-:W-:Y:S02]  /*31a0*/  IMAD.SHL.U32 R4, R4, 0x20, RZ ;  /* 0x0000002004047824 */ /* 0x000fe400078e00ff */
[----:B------:R2:W-:Y:S04]  /*31b0*/  ATOMS.OR RZ, [UR5+0x14], R3 ;  /* 0x00001403ffff798c */ /* 0x0005e8000b000005 */
[----:B------:R2:W-:Y:S04]  /*31c0*/  ATOMS.OR RZ, [UR5+0x18], R0 ;  /* 0x00001800ffff798c */ /* 0x0005e8000b000005 */
[----:B------:R2:W-:Y:S01]  /*31d0*/  STS [UR6+0x140], R4 ;  /* 0x00014004ff007988 */ /* 0x0005e20008000806 */
[----:B------:R-:W-:Y:S05]  /*31e0*/  BRA `(.L_x_57) ;  /* 0x0000000000107947 */ /* 0x000fea0003800000 */
.L_x_56:
[----:B------:R-:W-:Y:S02]  /*31f0*/  MOV R0, 0xffffffff ;  /* 0xffffffff00007802 */ /* 0x000fe40000000f00 */
[----:B------:R-:W-:-:S03]  /*3200*/  MOV R4, 0x3230 ;  /* 0x0000323000047802 */ /* 0x000fc60000000f00 */
[----:B------:R2:W-:Y:S04]  /*3210*/  STS [UR6+0x140], R0 ;  /* 0x00014000ff007988 */ /* 0x0005e80008000806 */
[----:B-12--5:R-:W-:Y:S05]  /*3220*/  CALL.REL.NOINC `($__internal_1_$__cuda_sm10x_tcgen05_guardrail_trap_phase_invalid_during_alloc) ;  /* 0x00000094003c7944 */ /* 0x026fea0003c00000 */
.L_x_57:
[----:B------:R-:W-:Y:S05]  /*3230*/  WARPSYNC.ALL ;  /* 0x0000000000007948 */ /* 0x000fea0003800000 */
[----:B------:R-:W3:Y:S01]  /*3240*/  S2UR UR4, SR_CgaCtaId ;  /* 0x00000000000479c3 */ /* 0x000ee20000008800 */
[----:B------:R-:W-:Y:S01]  /*3250*/  UMOV UR26, 0x400 ;  /* 0x00000400001a7882 */ /* 0x000fe20000000000 */
[----:B------:R-:W-:-:S06]  /*3260*/  NOP ;  /* 0x0000000000007918 */ /* 0x000fcc0000000000 */
[----:B------:R-:W-:Y:S06]  /*3270*/  BAR.ARV 0x6, 0xa0 ;  /* 0x0182800000007b1d */ /* 0x000fec0000002000 */
[----:B------:R-:W4:Y:S01]  /*3280*/  LDCU UR5, c[0x0][0x38c] ;  /* 0x00007180ff0577ac */ /* 0x000f220008000800 */
[----:B------:R-:W-:Y:S01]  /*3290*/  LOP3.LUT R2, R2, 0xffff, RZ, 0xc0, !PT ;  /* 0x0000ffff02027812 */ /* 0x000fe200078ec0ff */
[----:B------:R-:W-:Y:S01]  /*32a0*/  IMAD.MOV.U32 R11, RZ, RZ, 0x1 ;  /* 0x00000001ff0b7424 */ /* 0x000fe200078e00ff */
[----:B------:R-:W-:Y:S01]  /*32b0*/  CS2R R8, SRZ ;  /* 0x0000000000087805 */ /* 0x000fe2000001ff00 */
[----:B------:R-:W1:Y:S01]  /*32c0*/  LDCU UR7, c[0x0][0x38c] ;  /* 0x00007180ff0777ac */ /* 0x000e620008000800 */
[----:B------:R-:W-:Y:S01]  /*32d0*/  R2UR UR27, R2 ;  /* 0x00000000021b72ca */ /* 0x000fe200000e0000 */
[----:B------:R-:W-:Y:S01]  /*32e0*/  IMAD.MOV.U32 R10, RZ, RZ, RZ ;  /* 0x000000ffff0a7224 */ /* 0x000fe200078e00ff */
[----:B------:R-:W-:Y:S01]  /*32f0*/  UMOV UR30, URZ ;  /* 0x000000ff001e7c82 */ /* 0x000fe20008000000 */
[----:B------:R-:W-:Y:S01]  /*3300*/  UMOV UR24, URZ ;  /* 0x000000ff00187c82 */ /* 0x000fe20008000000 */
[----:B---3--:R-:W-:Y:S01]  /*3310*/  ULEA UR26, UR4, UR26, 0x18 ;  /* 0x0000001a041a7291 */ /* 0x008fe2000f8ec0ff */
[----:B------:R-:W-:Y:S01]  /*3320*/  UMOV UR38, 0x0 ;  /* 0x0000000000267882 */ /* 0x000fe20000000000 */
[----:B------:R-:W-:-:S02]  /*3330*/  UMOV UR39, 0x4400910 ;  /* 0x0440091000277882 */ /* 0x000fc40000000000 */
[----:B------:R-:W-:Y:S02]  /*3340*/  UIADD3 UR4, UPT, UPT, UR26, 0x8800, URZ ;  /* 0x000088001a047890 */ /* 0x000fe4000fffe0ff */
[----:B------:R-:W-:Y:S02]  /*3350*/  UIADD3 UR6, UPT, UPT, UR26, 0x10800, URZ ;  /* 0x000108001a067890 */ /* 0x000fe4000fffe0ff */
[----:B----4-:R-:W-:Y:S01]  /*3360*/  UIADD3 UR5, UPT, UPT, UR5, 0x1f, URZ ;  /* 0x0000001f05057890 */ /* 0x010fe2000fffe0ff */
[----:B--2---:R-:W2:Y:S01]  /*3370*/  LDS R0, [UR26+0x140] ;  /* 0x0001401aff007984 */ /* 0x004ea20008000800 */
[----:B-1----:R-:W-:Y:S01]  /*3380*/  UMOV UR36, 0x0 ;  /* 0x0000000000247882 */ /* 0x002fe20000000000 */
[----:B------:R-:W-:Y:S01]  /*3390*/  UMOV UR37, 0x4400910 ;  /* 0x0440091000257882 */ /* 0x000fe20000000000 */
[----:B------:R-:W-:Y:S02]  /*33a0*/  USHF.R.S32.HI UR40, URZ, 0x1f, UR5 ;  /* 0x0000001fff287899 */ /* 0x000fe40008011405 */
[----:B------:R-:W-:-:S02]  /*33b0*/  UISETP.GE.AND UP4, UPT, UR7, 0x1, UPT ;  /* 0x000000010700788c */ /* 0x000fc4000bf86270 */
[----:B------:R-:W-:Y:S02]  /*33c0*/  ULEA.HI UR40, UR40, UR5, URZ, 0x5 ;  /* 0x0000000528287291 */ /* 0x000fe4000f8f28ff */
[----:B------:R-:W-:Y:S02]  /*33d0*/  USHF.R.U32.HI UR5, URZ, 0x4, UR4 ;  /* 0x00000004ff057899 */ /* 0x000fe40008011604 */
[----:B------:R-:W-:Y:S02]  /*33e0*/  USHF.R.S32.HI UR40, URZ, 0x5, UR40 ;  /* 0x00000005ff287899 */ /* 0x000fe40008011428 */
[----:B------:R-:W-:Y:S02]  /*33f0*/  USHF.R.U32.HI UR4, URZ, 0x4, UR6 ;  /* 0x00000004ff047899 */ /* 0x000fe40008011606 */
[----:B------:R-:W-:Y:S02]  /*3400*/  UISETP.LT.AND UP0, UPT, UR40, 0x1, UPT ;  /* 0x000000012800788c */ /* 0x000fe4000bf01270 */
[----:B------:R-:W-:-:S02]  /*3410*/  ULOP3.LUT UR5, UR5, 0x3fff, URZ, 0xc0, !UPT ;  /* 0x00003fff05057892 */ /* 0x000fc4000f8ec0ff */
[----:B------:R-:W-:Y:S02]  /*3420*/  ULOP3.LUT UR4, UR4, 0x3fff, URZ, 0xc0, !UPT ;  /* 0x00003fff04047892 */ /* 0x000fe4000f8ec0ff */
[----:B------:R-:W-:Y:S02]  /*3430*/  USEL UR41, UR40, 0x1, !UP0 ;  /* 0x0000000128297887 */ /* 0x000fe4000c000000 */
[----:B------:R-:W-:Y:S02]  /*3440*/  ULOP3.LUT UR28, UR5, 0x10000, URZ, 0xfc, !UPT ;  /* 0x00010000051c7892 */ /* 0x000fe4000f8efcff */
[----:B------:R-:W-:Y:S02]  /*3450*/  ULOP3.LUT UR29, UR4, 0x10000, URZ, 0xfc, !UPT ;  /* 0x00010000041d7892 */ /* 0x000fe4000f8efcff */
[----:B------:R-:W-:Y:S01]  /*3460*/  UIADD3 UR41, UPT, UPT, -UR41, URZ, URZ ;  /* 0x000000ff29297290 */ /* 0x000fe2000fffe1ff */
[----:B------:R-:W-:Y:S01]  /*3470*/  UMOV UR34, 0x0 ;  /* 0x0000000000227882 */ /* 0x000fe20000000000 */
[----:B------:R-:W-:Y:S01]  /*3480*/  UMOV UR35, 0x4400910 ;  /* 0x0440091000237882 */ /* 0x000fe20000000000 */
[----:B------:R-:W-:Y:S01]  /*3490*/  UMOV UR32, 0x0 ;  /* 0x0000000000207882 */ /* 0x000fe20000000000 */
[----:B------:R-:W-:Y:S01]  /*34a0*/  UMOV UR33, 0x4400910 ;  /* 0x0440091000217882 */ /* 0x000fe20000000000 */
[----:B--2---:R-:W-:-:S15]  /*34b0*/  R2UR UR42, R0 ;  /* 0x00000000002a72ca */ /* 0x004fde00000e0000 */
.L_x_66:
[----:B------:R-:W-:Y:S02]  /*34c0*/  LEA R0, R10, UR26, 0x3 ;  /* 0x0000001a0a007c11 */ /* 0x000fe4000f8e18ff */
[----:B------:R-:W-:Y:S02]  /*34d0*/  SHF.L.U32 R5, R9, 0x1f, RZ ;  /* 0x0000001f09057819 */ /* 0x000fe400000006ff */
[----:B------:R-:W-:Y:S01]  /*34e0*/  PLOP3.LUT P0, PT, PT, PT, UP4, 0x80, 0x8 ;  /* 0x000000000008781c */ /* 0x000fe20003f0f048 */
[----:B------:R-:W-:Y:S01]  /*34f0*/  VIADD R3, R0, 0xa0 ;  /* 0x000000a000037836 */ /* 0x000fe20000000000 */
[----:B-1----:R-:W1:Y:S02]  /*3500*/  SYNCS.PHASECHK.TRANS64.TRYWAIT P1, [R0+URZ+0x90], R5 ;  /* 0x00009005000075a7 */ /* 0x002e6400080211ff */
[----:B-1-3--:R-:W-:Y:S09]  /*3510*/  @!P1 BRA `(.L_x_60) ;  /* 0x0000008400d09947 */ /* 0x00aff20003800000 */
.L_x_189:
[----:B------:R-:W-:Y:S01]  /*3520*/  LEA R4, R10, UR26, 0x4 ;  /* 0x0000001a0a047c11 */ /* 0x000fe2000f8e20ff */
[----:B------:R-:W-:Y:S01]  /*3530*/  @UP4 ULEA UR4, UR24, UR26, 0x3 ;  /* 0x0000001a18044291 */ /* 0x000fe2000f8e18ff */
[----:B------:R-:W-:Y:S01]  /*3540*/  PLOP3.LUT P2, PT, PT, PT, PT, 0x80, 0x8 ;  /* 0x000000000008781c */ /* 0x000fe20003f4f070 */
[----:B------:R-:W-:Y:S01]  /*3550*/  ULEA UR31, UR30, UR26, 0x3 ;  /* 0x0000001a1e1f7291 */ /* 0x000fe2000f8e18ff */
[----:B------:R-:W-:Y:S02]  /*3560*/  PRMT R3, RZ, 0x654, R3 ;  /* 0x00000654ff037816 */ /* 0x000fe40000000003 */
[----:B-1----:R-:W1:Y:S01]  /*3570*/  LDS.128 R4, [R4+0x120] ;  /* 0x0001200004047984 */ /* 0x002e620000000c00 */
[----:B------:R-:W-:Y:S02]  /*3580*/  @P0 SHF.L.U32 R2, R8, 0x1f, RZ ;  /* 0x0000001f08020819 */ /* 0x000fe400000006ff */
[----:B------:R-:W-:Y:S01]  /*3590*/  SHF.L.U32 R0, R11, 0x1f, RZ ;  /* 0x0000001f0b007819 */ /* 0x000fe200000006ff */
[----:B------:R-:W-:Y:S01]  /*35a0*/  @!PT LDS RZ, [RZ] ;  /* 0x00000000fffff984 */ /* 0x000fe20000000800 */
[----:B------:R-:W-:Y:S01]  /*35b0*/  @!PT LDS RZ, [RZ] ;  /* 0x00000000fffff984 */ /* 0x000fe20000000800 */
[----:B------:R-:W-:Y:S01]  /*35c0*/  @!PT LDS RZ, [RZ] ;  /* 0x00000000fffff984 */ /* 0x000fe20000000800 */
[----:B------:R-:W-:Y:S01]  /*35d0*/  @!PT LDS RZ, [RZ] ;  /* 0x00000000fffff984 */ /* 0x000fe20000000800 */
[----:B------:R2:W-:Y:S06]  /*35e0*/  MEMBAR.ALL.CTA ;  /* 0x0000000000007992 */ /* 0x0005ec0000008000 */
[----:B--2---:R-:W2:Y:S02]  /*35f0*/  FENCE.VIEW.ASYNC.S ;  /* 0x00000000000073c6 */ /* 0x004ea40000000000 */
[----:B--2---:R2:W-:Y:S01]  /*3600*/  SYNCS.ARRIVE.TRANS64.RED.A1T0 RZ, [R3+URZ], RZ ;  /* 0x000000ff03ff79a7 */ /* 0x0045e200081004ff */
[----:B------:R2:W3:Y:S01]  /*3610*/  @P0 SYNCS.PHASECHK.TRANS64.TRYWAIT P2, [UR4], R2 ;  /* 0x00000002ff0005a7 */ /* 0x0004e20008041104 */
[----:B------:R-:W-:Y:S01]  /*3620*/  ULEA.HI UR4, UR30, UR30, URZ, 0x1 ;  /* 0x0000001e1e047291 */ /* 0x000fe2000f8f08ff */
[----:B-1----:R-:W-:-:S03]  /*3630*/  LOP3.LUT P1, RZ, R6, 0x1, RZ, 0xc0, !PT ;  /* 0x0000000106ff7812 */ /* 0x002fc6000782c0ff */
[----:B------:R-:W-:Y:S02]  /*3640*/  USHF.L.U32 UR11, UR4, 0x7, URZ ;  /* 0x00000007040b7899 */ /* 0x000fe400080006ff */
[----:B------:R-:W-:Y:S02]  /*3650*/  ULOP3.LUT UR4, UR4, 0xffe, URZ, 0xc0, !UPT ;  /* 0x00000ffe04047892 */ /* 0x000fe4000f8ec0ff */
[----:B------:R-:W-:Y:S02]  /*3660*/  ULOP3.LUT UR11, UR11, 0xffffff00, URZ, 0xc0, !UPT ;  /* 0xffffff000b0b7892 */ /* 0x000fe4000f8ec0ff */
[----:B------:R-:W-:Y:S02]  /*3670*/  UIADD3 UR4, UPT, UPT, -UR4, UR30, URZ ;  /* 0x0000001e04047290 */ /* 0x000fe4000fffe1ff */
[----:B------:R-:W-:Y:S01]  /*3680*/  UIADD3 UR11, UPT, UPT, UR42, UR11, URZ ;  /* 0x0000000b2a0b7290 */ /* 0x000fe2000fffe0ff */
[----:B------:R-:W1:Y:S03]  /*3690*/  SYNCS.PHASECHK.TRANS64.TRYWAIT P0, [UR31+0xd0], R0 ;  /* 0x0000d000ff0075a7 */ /* 0x000e66000800111f */
[----:B------:R-:W-:Y:S01]  /*36a0*/  ULEA UR11, UR4, UR11, 0x14 ;  /* 0x0000000b040b7291 */ /* 0x000fe2000f8ea0ff */
[----:B-123--:R-:W-:Y:S11]  /*36b0*/  @!P0 BRA `(.L_x_61) ;  /* 0x00000084007c8947 */ /* 0x00eff60003800000 */
.L_x_191:
[----:B------:R-:W-:Y:S01]  /*36c0*/  IADD3 R10, PT, PT, R10, 0x1, RZ ;  /* 0x000000010a0a7810 */ /* 0x000fe20007ffe0ff */
[----:B------:R-:W-:Y:S06]  /*36d0*/  BRA.U !UP4, `(.L_x_62) ;  /* 0x000000010cc07547 */ /* 0x000fec000b800000 */
[----:B------:R-:W-:Y:S01]  /*36e0*/  UPLOP3.LUT UP2, UPT, UPT, UPT, UPT, 0x40, 0x4 ;  /* 0x000000000004789c */ /* 0x000fe20003f4e870 */
[----:B------:R-:W-:Y:S01]  /*36f0*/  UMOV UR23, UR41 ;  /* 0x0000002900177c82 */ /* 0x000fe20008000000 */
[----:B------:R-:W-:Y:S01]  /*3700*/  UMOV UR22, UR40 ;  /* 0x0000002800167c82 */ /* 0x000fe20008000000 */
[----:B------:R-:W-:-:S08]  /*3710*/  UMOV UR10, UR24 ;  /* 0x00000018000a7c82 */ /* 0x000fd00008000000 */
.L_x_65:
[----:B------:R-:W-:Y:S02]  /*3720*/  UIADD3 UR23, UPT, UPT, UR23, 0x1, URZ ;  /* 0x0000000117177890 */ /* 0x000fe4000fffe0ff */
[----:B--2---:R-:W-:Y:S02]  /*3730*/  ULEA UR5, UR10, UR26, 0x3 ;  /* 0x0000001a0a057291 */ /* 0x004fe4000f8e18ff */
[----:B------:R-:W-:Y:S01]  /*3740*/  UISETP.NE.AND UP3, UPT, UR23, URZ, UPT ;  /* 0x000000ff1700728c */ /* 0x000fe2000bf65270 */
[----:B---3--:R-:W-:Y:S10]  /*3750*/  @P2 BRA `(.L_x_63) ;  /* 0x00000000000c2947 */ /* 0x008ff40003800000 */
[----:B-1----:R-:W-:Y:S04]  /*3760*/  SHF.L.U32 R3, R8, 0x1f, RZ ;  /* 0x0000001f08037819 */ /* 0x002fe800000006ff */
[----:B------:R-:W1:Y:S02]  /*3770*/  SYNCS.PHASECHK.TRANS64.TRYWAIT P0, [UR5], R3 ;  /* 0x00000003ff0075a7 */ /* 0x000e640008001105 */
[----:B-1----:R-:W-:Y:S05]  /*3780*/  @!P0 BRA `(.L_x_64) ;  /* 0x0000008400608947 */ /* 0x002fea0003800000 */
.L_x_63:
[----:B------:R-:W-:Y:S01]  /*3790*/  UISETP.NE.AND UP0, UPT, UR22, 0x1, UPT ;  /* 0x000000011600788c */ /* 0x000fe2000bf05270 */
[----:B------:R-:W-:Y:S01]  /*37a0*/  PLOP3.LUT P2, PT, PT, PT, PT, 0x80, 0x8 ;  /* 0x000000000008781c */ /* 0x000fe20003f4f070 */
[----:B------:R-:W-:Y:S02]  /*37b0*/  UIADD3 UR4, UPT, UPT, UR10, 0x1, URZ ;  /* 0x000000010a047890 */ /* 0x000fe4000fffe0ff */
[----:B------:R-:W-:Y:S02]  /*37c0*/  UIADD3 UR25, UPT, UPT, UR5, 0x20, URZ ;  /* 0x0000002005197890 */ /* 0x000fe4000fffe0ff */
[----:B------:R-:W-:Y:S01]  /*37d0*/  UISETP.NE.AND UP1, UPT, UR4, 0x4, UPT ;  /* 0x000000040400788c */ /* 0x000fe2000bf25270 */
[----:B------:R-:W-:Y:S01]  /*37e0*/  PLOP3.LUT P0, PT, PT, PT, UP0, 0x80, 0x8 ;  /* 0x000000000008781c */ /* 0x000fe20003f0f008 */
[----:B------:R-:W-:Y:S02]  /*37f0*/  UIADD3 UR22, UPT, UPT, UR22, -0x1, URZ ;  /* 0xffffffff16167890 */ /* 0x000fe4000fffe0ff */
[----:B------:R-:W-:Y:S02]  /*3800*/  USEL UR6, URZ, 0x1, UP1 ;  /* 0x00000001ff067887 */ /* 0x000fe40008800000 */
[----:B------:R-:W-:Y:S01]  /*3810*/  USEL UR24, UR4, URZ, UP1 ;  /* 0x000000ff04187287 */ /* 0x000fe20008800000 */
[----:B------:R-:W-:Y:S01]  /*3820*/  UMOV UR7, 0x40004040 ;  /* 0x4000404000077882 */ /* 0x000fe20000000000 */
[----:B------:R-:W-:Y:S02]  /*3830*/  UMOV UR5, 0x40004040 ;  /* 0x4000404000057882 */ /* 0x000fe40000000000 */
[----:B------:R-:W-:Y:S01]  /*3840*/  @UP0 ULEA UR4, UR24, UR26, 0x3 ;  /* 0x0000001a18040291 */ /* 0x000fe2000f8e18ff */
[----:B------:R-:W-:Y:S01]  /*3850*/  LOP3.LUT R8, R8, UR6, RZ, 0x3c, !PT ;  /* 0x0000000608087c12 */ /* 0x000fe2000f8e3cff */
[----:B------:R-:W-:Y:S01]  /*3860*/  ULEA UR6, UR10, UR29, 0xb ;  /* 0x0000001d0a067291 */ /* 0x000fe2000f8e58ff */
[----:B------:R-:W-:Y:S02]  /*3870*/  UMOV UR21, 0x40004040 ;  /* 0x4000404000157882 */ /* 0x000fe40000000000 */
[----:B-1----:R-:W-:Y:S01]  /*3880*/  @P0 SHF.L.U32 R0, R8, 0x1f, RZ ;  /* 0x0000001f08000819 */ /* 0x002fe200000006ff */
[----:B------:R-:W-:Y:S02]  /*3890*/  UIADD3 UR20, UPT, UPT, UR6, 0x2, URZ ;  /* 0x0000000206147890 */ /* 0x000fe4000fffe0ff */
[----:B------:R-:W-:Y:S01]  /*38a0*/  UIADD3 UR16, UPT, UPT, UR6, 0x4, URZ ;  /* 0x0000000406107890 */ /* 0x000fe2000fffe0ff */
[----:B------:R2:W3:Y:S01]  /*38b0*/  @P0 SYNCS.PHASECHK.TRANS64.TRYWAIT P2, [UR4], R0 ;  /* 0x00000000ff0005a7 */ /* 0x0004e20008041104 */
[----:B------:R-:W-:Y:S02]  /*38c0*/  ULEA UR4, UR10, UR28, 0x9 ;  /* 0x0000001c0a047291 */ /* 0x000fe4000f8e48ff */
[----:B------:R-:W-:Y:S02]  /*38d0*/  UIADD3 UR12, UPT, UPT, UR6, 0x6, URZ ;  /* 0x00000006060c7890 */ /* 0x000fe4000fffe0ff */
[----:B------:R-:W-:Y:S02]  /*38e0*/  UIADD3 UR18, UPT, UPT, UR4, 0x2, URZ ;  /* 0x0000000204127890 */ /* 0x000fe4000fffe0ff */
[----:B------:R-:W-:Y:S02]  /*38f0*/  UIADD3 UR14, UPT, UPT, UR4, 0x4, URZ ;  /* 0x00000004040e7890 */ /* 0x000fe4000fffe0ff */
[----:B------:R-:W-:Y:S01]  /*3900*/  UIADD3 UR8, UPT, UPT, UR4, 0x6, URZ ;  /* 0x0000000604087890 */ /* 0x000fe2000fffe0ff */
[----:B------:R2:W-:Y:S01]  /*3910*/  UTCHMMA gdesc[UR4], gdesc[UR6], tmem[UR11], tmem[UR38], idesc[UR39], UP2 ;  /* 0x00ff2606040075ea */ /* 0x0005e2000900000b */
[----:B------:R-:W-:Y:S01]  /*3920*/  UPLOP3.LUT UP2, UPT, UPT, UPT, UPT, 0x80, 0x8 ;  /* 0x000000000008789c */ /* 0x000fe20003f4f070 */
[----:B------:R-:W-:Y:S01]  /*3930*/  UMOV UR19, 0x40004040 ;  /* 0x4000404000137882 */ /* 0x000fe20000000000 */
[----:B------:R-:W-:Y:S01]  /*3940*/  UMOV UR17, 0x40004040 ;  /* 0x4000404000117882 */ /* 0x000fe20000000000 */
[----:B------:R2:W-:Y:S01]  /*3950*/  UTCHMMA gdesc[UR18], gdesc[UR20], tmem[UR11], tmem[UR36], idesc[UR37], UPT ;  /* 0x00ff2414120075ea */ /* 0x0005e2000b80000b */
[----:B------:R-:W-:Y:S01]  /*3960*/  UMOV UR15, 0x40004040 ;  /* 0x40004040000f7882 */ /* 0x000fe20000000000 */
[----:B------:R-:W-:Y:S01]  /*3970*/  UMOV UR13, 0x40004040 ;  /* 0x40004040000d7882 */ /* 0x000fe20000000000 */
[----:B------:R-:W-:Y:S01]  /*3980*/  UMOV UR9, 0x40004040 ;  /* 0x4000404000097882 */ /* 0x000fe20000000000 */
[----:B------:R2:W-:Y:S01]  /*3990*/  UTCHMMA gdesc[UR14], gdesc[UR16], tmem[UR11], tmem[UR34], idesc[UR35], UPT ;  /* 0x00ff22100e0075ea */ /* 0x0005e2000b80000b */
[----:B------:R2:W-:Y:S01]  /*39a0*/  UTCHMMA gdesc[UR8], gdesc[UR12], tmem[UR11], tmem[UR32], idesc[UR33], UPT ;  /* 0x00ff200c080075ea */ /* 0x0005e2000b80000b */
[----:B------:R2:W-:Y:S01]  /*39b0*/  UTCBAR.MULTICAST [UR25], URZ, UR27 ;  /* 0x000000ff190073e9 */ /* 0x0005e2000800081b */
[----:B------:R-:W-:Y:S01]  /*39c0*/  UMOV UR10, UR24 ;  /* 0x00000018000a7c82 */ /* 0x000fe20008000000 */
[----:B------:R-:W-:Y:S05]  /*39d0*/  BRA.U UP3, `(.L_x_65) ;  /* 0xfffffffd03507547 */ /* 0x000fea000b83ffff */
.L_x_62:
[----:B--2---:R-:W-:Y:S01]  /*39e0*/  UIADD3 UR4, UPT, UPT, UR30, 0x1, URZ ;  /* 0x000000011e047890 */ /* 0x004fe2000fffe0ff */
[C---:B------:R-:W-:Y:S01]  /*39f0*/  ISETP.NE.AND P0, PT, R10.reuse, 0x2, PT ;  /* 0x000000020a00780c */ /* 0x040fe20003f05270 */
[----:B------:R-:W-:Y:S02]  /*3a00*/  UIADD3 UR5, UPT, UPT, UR31, 0xb0, URZ ;  /* 0x000000b01f057890 */ /* 0x000fe4000fffe0ff */
[----:B------:R-:W-:Y:S01]  /*3a10*/  UISETP.NE.AND UP0, UPT, UR4, 0x4, UPT ;  /* 0x000000040400788c */ /* 0x000fe2000bf05270 */
[----:B-1----:R-:W-:Y:S02]  /*3a20*/  SEL R0, RZ, 0x1, P0 ;  /* 0x00000001ff007807 */ /* 0x002fe40000000000 */
[----:B------:R-:W-:Y:S01]  /*3a30*/  SEL R10, R10, RZ, P0 ;  /* 0x000000ff0a0a7207 */ /* 0x000fe20000000000 */
[----:B------:R-:W-:Y:S01]  /*3a40*/  USEL UR6, URZ, 0x1, UP0 ;  /* 0x00000001ff067887 */ /* 0x000fe20008000000 */
[----:B------:R-:W-:Y:S01]  /*3a50*/  LOP3.LUT R9, R9, R0, RZ, 0x3c, !PT ;  /* 0x0000000009097212 */ /* 0x000fe200078e3cff */
[----:B------:R-:W-:Y:S01]  /*3a60*/  USEL UR30, UR4, URZ, UP0 ;  /* 0x000000ff041e7287 */ /* 0x000fe20008000000 */
[----:B------:R1:W-:Y:S03]  /*3a70*/  UTCBAR [UR5], URZ ;  /* 0x000000ff050073e9 */ /* 0x0003e600080000ff */
[----:B------:R-:W-:Y:S01]  /*3a80*/  LOP3.LUT R11, R11, UR6, RZ, 0x3c, !PT ;  /* 0x000000060b0b7c12 */ /* 0x000fe2000f8e3cff */
[----:B------:R-:W-:Y:S07]  /*3a90*/  @P1 BRA `(.L_x_66) ;  /* 0xfffffff800881947 */ /* 0x000fee000383ffff */
[----:B------:R-:W2:Y:S01]  /*3aa0*/  S2UR UR8, SR_CgaCtaId ;  /* 0x00000000000879c3 */ /* 0x000ea20000008800 */
[----:B------:R-:W-:Y:S01]  /*3ab0*/  ELECT P0, URZ, PT ;  /* 0x0000000000ff782f */ /* 0x000fe20003800000 */
[----:B------:R-:W-:Y:S01]  /*3ac0*/  IMAD.MOV.U32 R0, RZ, RZ, 0x1 ;  /* 0x00000001ff007424 */ /* 0x000fe200078e00ff */
[----:B------:R-:W-:Y:S01]  /*3ad0*/  UIADD3 UR26, UPT, UPT, UR26, 0xd0, URZ ;  /* 0x000000d01a1a7890 */ /* 0x000fe2000fffe0ff */
[----:B------:R-:W-:Y:S01]  /*3ae0*/  SHF.L.U32 R3, R11, 0x1f, RZ ;  /* 0x0000001f0b037819 */ /* 0x000fe200000006ff */
[----:B------:R-:W-:-:S03]  /*3af0*/  UMOV UR4, 0x40 ;  /* 0x0000004000047882 */ /* 0x000fc60000000000 */
[----:B------:R-:W-:Y:S01]  /*3b00*/  UVIRTCOUNT.DEALLOC.SMPOOL 0x80 ;  /* 0x000000800000784c */ /* 0x000fe20000000000 */
[----:B--2---:R-:W-:Y:S02]  /*3b10*/  ULEA UR8, UR8, UR4, 0x18 ;  /* 0x0000000408087291 */ /* 0x004fe4000f8ec0ff */
[----:B------:R-:W-:-:S07]  /*3b20*/  ULEA UR4, UR30, UR26, 0x3 ;  /* 0x0000001a1e047291 */ /* 0x000fce000f8e18ff */
[----:B------:R2:W-:Y:S02]  /*3b30*/  @P0 STS.U8 [UR8+0x1c], R0 ;  /* 0x00001c00ff000988 */ /* 0x0005e40008000008 */
[----:B------:R-:W4:Y:S02]  /*3b40*/  SYNCS.PHASECHK.TRANS64.TRYWAIT P0, [UR4], R3 ;  /* 0x00000003ff0075a7 */ /* 0x000f240008001104 */
[----:B--2-4-:R-:W-:Y:S05]  /*3b50*/  @!P0 BRA `(.L_x_67) ;  /* 0x0000008000848947 */ /* 0x014fea0003800000 */
.L_x_194:
[----:B------:R-:W-:-:S04]  /*3b60*/  UIADD3 UR4, UPT, UPT, UR30, 0x1, URZ ;  /* 0x000000011e047890 */ /* 0x000fc8000fffe0ff */
[----:B------:R-:W-:-:S04]  /*3b70*/  UISETP.NE.AND UP0, UPT, UR4, 0x4, UPT ;  /* 0x000000040400788c */ /* 0x000fc8000bf05270 */
[----:B------:R-:W-:Y:S02]  /*3b80*/  USEL UR6, URZ, 0x1, UP0 ;  /* 0x00000001ff067887 */ /* 0x000fe40008000000 */
[----:B------:R-:W-:-:S04]  /*3b90*/  USEL UR4, UR4, URZ, UP0 ;  /* 0x000000ff04047287 */ /* 0x000fc80008000000 */
[----:B-1----:R-:W-:Y:S01]  /*3ba0*/  ULEA UR5, UR4, UR26, 0x3 ;  /* 0x0000001a04057291 */ /* 0x002fe2000f8e18ff */
[----:B------:R-:W-:-:S04]  /*3bb0*/  LOP3.LUT R2, R11, UR6, RZ, 0x3c, !PT ;  /* 0x000000060b027c12 */ /* 0x000fc8000f8e3cff */
[----:B--2---:R-:W-:-:S04]  /*3bc0*/  SHF.L.U32 R3, R2, 0x1f, RZ ;  /* 0x0000001f02037819 */ /* 0x004fc800000006ff */
[----:B------:R-:W1:Y:S02]  /*3bd0*/  SYNCS.PHASECHK.TRANS64.TRYWAIT P0, [UR5], R3 ;  /* 0x00000003ff0075a7 */ /* 0x000e640008001105 */
[----:B-1----:R-:W-:Y:S05]  /*3be0*/  @!P0 BRA `(.L_x_68) ;  /* 0x0000008000788947 */ /* 0x002fea0003800000 */
.L_x_196:
        /* <DEDUP_REMOVED lines=9> */
.L_x_198:
[----:B------:R-:W-:-:S04]  /*3c80*/  UIADD3 UR4, UPT, UPT, UR4, 0x1, URZ ;  /* 0x0000000104047890 */ /* 0x000fc8000fffe0ff */
[----:B------:R-:W-:-:S04]  /*3c90*/  UISETP.NE.AND UP0, UPT, UR4, 0x4, UPT ;  /* 0x000000040400788c */ /* 0x000fc8000bf05270 */
[----:B------:R-:W-:Y:S02]  /*3ca0*/  USEL UR5, URZ, 0x1, UP0 ;  /* 0x00000001ff057887 */ /* 0x000fe40008000000 */
[----:B------:R-:W-:-:S04]  /*3cb0*/  USEL UR4, UR4, URZ, UP0 ;  /* 0x000000ff04047287 */ /* 0x000fc80008000000 */
[----:B------:R-:W-:Y:S01]  /*3cc0*/  ULEA UR4, UR4, UR26, 0x3 ;  /* 0x0000001a04047291 */ /* 0x000fe2000f8e18ff */
[----:B-1----:R-:W-:-:S04]  /*3cd0*/  LOP3.LUT R3, R2, UR5, RZ, 0x3c, !PT ;  /* 0x0000000502037c12 */ /* 0x002fc8000f8e3cff */
[----:B------:R-:W-:-:S04]  /*3ce0*/  SHF.L.U32 R3, R3, 0x1f, RZ ;  /* 0x0000001f03037819 */ /* 0x000fc800000006ff */
[----:B------:R-:W1:Y:S02]  /*3cf0*/  SYNCS.PHASECHK.TRANS64.TRYWAIT P0, [UR4], R3 ;  /* 0x00000003ff0075a7 */ /* 0x000e640008001104 */
[----:B-1----:R-:W-:Y:S05]  /*3d00*/  @!P0 BRA `(.L_x_70) ;  /* 0x0000008000608947 */ /* 0x002fea0003800000 */
.L_x_200:
[----:B------:R-:W-:Y:S01]  /*3d10*/  NOP ;  /* 0x0000000000007918 */ /* 0x000fe20000000000 */
[----:B-1----:R-:W1:Y:S01]  /*3d20*/  LDS R0, [UR8+0x14] ;  /* 0x00001408ff007984 */ /* 0x002e620008000800 */
[----:B------:R-:W-:Y:S01]  /*3d30*/  ULOP3.LUT UR4, UR42, 0xffff, URZ, 0xc0, !UPT ;  /* 0x0000ffff2a047892 */ /* 0x000fe2000f8ec0ff */
[----:B------:R-:W-:Y:S01]  /*3d40*/  UMOV UR5, 0xffff ;  /* 0x0000ffff00057882 */ /* 0x000fe20000000000 */
[----:B------:R-:W-:Y:S02]  /*3d50*/  UMOV UR6, 0x1 ;  /* 0x0000000100067882 */ /* 0x000fe40000000000 */
[----:B------:R-:W-:-:S04]  /*3d60*/  USHF.R.U32.HI UR4, URZ, 0x5, UR4 ;  /* 0x00000005ff047899 */ /* 0x000fc80008011604 */
[----:B------:R-:W-:Y:S02]  /*3d70*/  USHF.L.U32 UR5, UR5, UR4, URZ ;  /* 0x0000000405057299 */ /* 0x000fe400080006ff */
[----:B------:R-:W-:-:S04]  /*3d80*/  USHF.L.U32 UR4, UR6, UR4, URZ ;  /* 0x0000000406047299 */ /* 0x000fc800080006ff */
[----:B-1----:R-:W-:-:S04]  /*3d90*/  LOP3.LUT R0, R0, UR5, RZ, 0xc0, !PT ;  /* 0x0000000500007c12 */ /* 0x002fc8000f8ec0ff */
[----:B------:R-:W-:-:S13]  /*3da0*/  ISETP.NE.AND P0, PT, R0, UR5, PT ;  /* 0x0000000500007c0c */ /* 0x000fda000bf05270 */
[----:B------:R-:W-:Y:S05]  /*3db0*/  @P0 BRA `(.L_x_71) ;  /* 0x0000000000580947 */ /* 0x000fea0003800000 */
[----:B------:R-:W1:Y:S02]  /*3dc0*/  LDS R0, [UR8+0x18] ;  /* 0x00001808ff007984 */ /* 0x000e640008000800 */
[----:B-1----:R-:W-:-:S04]  /*3dd0*/  LOP3.LUT R0, R0, UR4, RZ, 0xc0, !PT ;  /* 0x0000000400007c12 */ /* 0x002fc8000f8ec0ff */
[----:B------:R-:W-:-:S13]  /*3de0*/  ISETP.NE.AND P0, PT, R0, UR4, PT ;  /* 0x0000000400007c0c */ /* 0x000fda000bf05270 */
[----:B------:R-:W-:Y:S05]  /*3df0*/  @P0 BRA `(.L_x_72) ;  /* 0x00000000003c0947 */ /* 0x000fea0003800000 */
[----:B------:R-:W1:Y:S01]  /*3e00*/  S2R R2, SR_LANEID ;  /* 0x0000000000027919 */ /* 0x000e620000000000 */
[----:B------:R-:W-:Y:S01]  /*3e10*/  ULOP3.LUT UR5, URZ, UR5, URZ, 0x33, !UPT ;  /* 0x00000005ff057292 */ /* 0x000fe2000f8e33ff */
[----:B------:R-:W-:Y:S01]  /*3e20*/  LOP3.LUT R4, RZ, UR4, RZ, 0x33, !PT ;  /* 0x00000004ff047c12 */ /* 0x000fe2000f8e33ff */
[----:B------:R-:W-:Y:S02]  /*3e30*/  VOTEU.ANY UR4, UPT, PT ;  /* 0x0000000000047886 */ /* 0x000fe400038e0100 */
[----:B------:R-:W-:Y:S01]  /*3e40*/  UFLO.U32 UR4, UR4 ;  /* 0x00000004000472bd */ /* 0x000fe200080e0000 */
[----:B------:R-:W2:Y:S01]  /*3e50*/  REDUX UR6, R4 ;  /* 0x00000000040673c4 */ /* 0x000ea20000000000 */
[----:B------:R-:W-:-:S06]  /*3e60*/  IMAD.U32 R0, RZ, RZ, UR5 ;  /* 0x00000005ff007e24 */ /* 0x000fcc000f8e00ff */
[----:B------:R4:W-:Y:S01]  /*3e70*/  UTCATOMSWS.AND URZ, UR5 ;  /* 0x0000000500ff79e3 */ /* 0x0009e20008000000 */
[----:B------:R-:W3:Y:S01]  /*3e80*/  REDUX UR7, R0 ;  /* 0x00000000000773c4 */ /* 0x000ee20000000000 */
[----:B-1----:R-:W-:Y:S01]  /*3e90*/  ISETP.EQ.U32.AND P0, PT, R2, UR4, PT ;  /* 0x0000000402007c0c */ /* 0x002fe2000bf02070 */
[----:B--2---:R-:W-:Y:S01]  /*3ea0*/  IMAD.U32 R2, RZ, RZ, UR6 ;  /* 0x00000006ff027e24 */ /* 0x004fe2000f8e00ff */
[----:B---3--:R-:W-:-:S11]  /*3eb0*/  MOV R3, UR7 ;  /* 0x0000000700037c02 */ /* 0x008fd60008000f00 */
[----:B------:R4:W-:Y:S04]  /*3ec0*/  @P0 ATOMS.AND RZ, [UR8+0x14], R3 ;  /* 0x00001403ffff098c */ /* 0x0009e8000a800008 */
[----:B------:R4:W-:Y:S01]  /*3ed0*/  @P0 ATOMS.AND RZ, [UR8+0x18], R2 ;  /* 0x00001802ffff098c */ /* 0x0009e2000a800008 */
[----:B------:R-:W-:Y:S05]  /*3ee0*/  BRA `(.L_x_73) ;  /* 0x0000000000147947 */ /* 0x000fea0003800000 */
.L_x_72:
[----:B------:R-:W-:Y:S02]  /*3ef0*/  MOV R2, 0x3f10 ;  /* 0x00003f1000027802 */ /* 0x000fe40000000f00 */
[----:B---3-5:R-:W-:Y:S05]  /*3f00*/  CALL.REL.NOINC `($__internal_0_$__cuda_sm10x_tcgen05_guardrail_trap_col_being_dealloced_not_returned_by_alloc) ;  /* 0x0000008400f87944 */ /* 0x028fea0003c00000 */
[----:B------:R-:W-:Y:S05]  /*3f10*/  BRA `(.L_x_73) ;  /* 0x0000000000087947 */ /* 0x000fea0003800000 */
.L_x_71:
[----:B------:R-:W-:Y:S02]  /*3f20*/  MOV R2, 0x3f40 ;  /* 0x00003f4000027802 */ /* 0x000fe40000000f00 */
[----:B---3-5:R-:W-:Y:S05]  /*3f30*/  CALL.REL.NOINC `($__internal_2_$__cuda_sm10x_tcgen05_guardrail_trap_unallocated_columns_being_dealloced) ;  /* 0x0000008800047944 */ /* 0x028fea0003c00000 */
.L_x_73:
[----:B------:R-:W-:Y:S01]  /*3f40*/  NOP ;  /* 0x0000000000007918 */ /* 0x000fe20000000000 */
[----:B----4-:R-:W-:Y:S05]  /*3f50*/  EXIT ;  /* 0x000000000000794d */ /* 0x010fea0003800000 */
.L_x_55:
[----:B------:R-:W-:-:S09]  /*3f60*/  UISETP.NE.OR UP0, UPT, UR18, 0x3, !UP3 ;  /* 0x000000031200788c */ /* 0x000fd2000df05670 */
[----:B------:R-:W-:Y:S05]  /*3f70*/  BRA.U UP0, `(.L_x_74) ;  /* 0x0000001900047547 */ /* 0x000fea000b800000 */
[----:B------:R-:W2:Y:S01]  /*3f80*/  LDCU.64 UR4, c[0x0][0x888] ;  /* 0x00011100ff0477ac */ /* 0x000ea20008000a00 */
[----:B------:R-:W3:Y:S01]  /*3f90*/  S2UR UR10, SR_CgaCtaId ;  /* 0x00000000000a79c3 */ /* 0x000ee20000008800 */
[----:B------:R-:W-:Y:S01]  /*3fa0*/  HFMA2 R10, -RZ, RZ, 0, 0 ;  /* 0x00000000ff0a7431 */ /* 0x000fe200000001ff */
[----:B------:R-:W-:Y:S01]  /*3fb0*/  MOV R9, RZ ;  /* 0x000000ff00097202 */ /* 0x000fe20000000f00 */
[----:B------:R-:W4:Y:S01]  /*3fc0*/  LDCU UR50, c[0x0][0x370] ;  /* 0x00006e00ff3277ac */ /* 0x000f220008000800 */
[----:B------:R-:W-:Y:S01]  /*3fd0*/  HFMA2 R3, -RZ, RZ, 0, 0.0078125 ;  /* 0x00002000ff037431 */ /* 0x000fe200000001ff */
[----:B------:R-:W4:Y:S03]  /*3fe0*/  LDCU.128 UR52, c[0x0][0xb10] ;  /* 0x00016200ff3477ac */ /* 0x000f260008000c00 */
[----:B------:R-:W1:Y:S01]  /*3ff0*/  LDC.64 R12, c[0x0][0x348] ;  /* 0x0000d200ff0c7b82 */ /* 0x000e620000000a00 */
[----:B------:R-:W3:Y:S01]  /*4000*/  LDCU UR47, c[0x0][0x374] ;  /* 0x00006e80ff2f77ac */ /* 0x000ee20008000800 */
[----:B------:R-:W3:Y:S01]  /*4010*/  LDCU.64 UR48, c[0x0][0x890] ;  /* 0x00011200ff3077ac */ /* 0x000ee20008000a00 */
[----:B--2---:R-:W-:Y:S01]  /*4020*/  UISETP.NE.U32.AND UP0, UPT, UR4, URZ, UPT ;  /* 0x000000ff0400728c */ /* 0x004fe2000bf05070 */
[----:B------:R-:W2:Y:S01]  /*4030*/  LDCU UR15, c[0x0][0xb0c] ;  /* 0x00016180ff0f77ac */ /* 0x000ea20008000800 */
[----:B------:R-:W2:Y:S01]  /*4040*/  LDCU UR58, c[0x0][0xb20] ;  /* 0x00016400ff3a77ac */ /* 0x000ea20008000800 */
[----:B------:R-:W2:Y:S01]  /*4050*/  LDCU UR4, c[0x0][0xb30] ;  /* 0x00016600ff0477ac */ /* 0x000ea20008000800 */
[----:B------:R-:W-:Y:S01]  /*4060*/  UMOV UR21, 0x400 ;  /* 0x0000040000157882 */ /* 0x000fe20000000000 */
[----:B----4-:R-:W-:-:S02]  /*4070*/  UIMAD.WIDE.U32 UR6, UR50, UR52, URZ ;  /* 0x00000034320672a5 */ /* 0x010fc4000f8e00ff */
[----:B---3--:R-:W-:Y:S02]  /*4080*/  UIMAD.WIDE.U32 UR8, UR47, UR55, URZ ;  /* 0x000000372f0872a5 */ /* 0x008fe4000f8e00ff */
[----:B------:R-:W-:Y:S02]  /*4090*/  ULEA UR21, UR10, UR21, 0x18 ;  /* 0x000000150a157291 */ /* 0x000fe4000f8ec0ff */
[----:B------:R-:W-:Y:S02]  /*40a0*/  UISETP.NE.AND.EX UP6, UPT, UR5, URZ, UPT, UP0 ;  /* 0x000000ff0500728c */ /* 0x000fe4000bfc5300 */
[----:B------:R-:W-:Y:S02]  /*40b0*/  UISETP.NE.AND UP0, UPT, UR45, 0x1, UPT ;  /* 0x000000012d00788c */ /* 0x000fe4000bf05270 */
[----:B------:R-:W-:Y:S02]  /*40c0*/  UISETP.NE.U32.AND UP0, UPT, UR48, URZ, UPT ;  /* 0x000000ff3000728c */ /* 0x000fe4000bf05070 */
[----:B------:R-:W-:-:S02]  /*40d0*/  UIADD3 UR41, UPT, UPT, UR21, 0x40, URZ ;  /* 0x0000004015297890 */ /* 0x000fc4000fffe0ff */
[----:B------:R-:W-:Y:S02]  /*40e0*/  UIADD3 UR33, UPT, UPT, UR21, 0x48, URZ ;  /* 0x0000004815217890 */ /* 0x000fe4000fffe0ff */
[----:B------:R-:W-:Y:S02]  /*40f0*/  UIADD3 UR25, UPT, UPT, UR21, 0x50, URZ ;  /* 0x0000005015197890 */ /* 0x000fe4000fffe0ff */
[----:B------:R-:W-:Y:S02]  /*4100*/  UIADD3 UR17, UPT, UPT, UR21, 0x58, URZ ;  /* 0x0000005815117890 */ /* 0x000fe4000fffe0ff */
[----:B------:R-:W-:Y:S01]  /*4110*/  USEL UR51, URZ, 0x1, UP5 ;  /* 0x00000001ff337887 */ /* 0x000fe2000a800000 */
[----:B------:R-:W-:Y:S01]  /*4120*/  UMOV UR6, UR7 ;  /* 0x0000000700067c82 */ /* 0x000fe20008000000 */
[----:B------:R-:W-:Y:S01]  /*4130*/  UMOV UR56, UR9 ;  /* 0x0000000900387c82 */ /* 0x000fe20008000000 */
[----:B------:R-:W-:Y:S02]  /*4140*/  UISETP.GE.AND UP2, UPT, UR45, 0x1, UPT ;  /* 0x000000012d00788c */ /* 0x000fe4000bf46270 */
[----:B------:R-:W-:-:S02]  /*4150*/  UISETP.NE.AND.EX UP5, UPT, UR49, URZ, UPT, UP0 ;  /* 0x000000ff3100728c */ /* 0x000fc4000bfa5300 */
[----:B------:R-:W-:Y:S01]  /*4160*/  UPLOP3.LUT UP3, UPT, UPT, UPT, UPT, 0x40, 0x4 ;  /* 0x000000000004789c */ /* 0x000fe20003f6e870 */
[----:B------:R-:W3:Y:S01]  /*4170*/  LDCU.64 UR22, c[0x0][0xb28] ;  /* 0x00016500ff1677ac */ /* 0x000ee20008000a00 */
[----:B--2---:R-:W-:Y:S02]  /*4180*/  UISETP.NE.AND UP2, UPT, UR15, 0x1, UPT ;  /* 0x000000010f00788c */ /* 0x004fe4000bf45270 */
[----:B------:R-:W-:Y:S02]  /*4190*/  UPRMT UR39, UR10, 0x654, UR41 ;  /* 0x000006540a277896 */ /* 0x000fe40008000029 */
[----:B------:R-:W-:Y:S02]  /*41a0*/  UPRMT UR38, UR10, 0x654, UR33 ;  /* 0x000006540a267896 */ /* 0x000fe40008000021 */
[----:B------:R-:W-:Y:S02]  /*41b0*/  UPRMT UR37, UR10, 0x654, UR25 ;  /* 0x000006540a257896 */ /* 0x000fe40008000019 */
[----:B------:R-:W-:-:S02]  /*41c0*/  UPRMT UR29, UR10, 0x654, UR17 ;  /* 0x000006540a1d7896 */ /* 0x000fc40008000011 */
[----:B------:R-:W-:Y:S02]  /*41d0*/  USHF.R.U32.HI UR57, URZ, UR53, UR6 ;  /* 0x00000035ff397299 */ /* 0x000fe40008011606 */
[----:B------:R-:W-:Y:S02]  /*41e0*/  USHF.R.U32.HI UR56, URZ, UR58, UR56 ;  /* 0x0000003aff387299 */ /* 0x000fe40008011638 */
[----:B------:R-:W-:Y:S02]  /*41f0*/  UISETP.NE.AND UP0, UPT, UR54, 0x1, UPT ;  /* 0x000000013600788c */ /* 0x000fe4000bf05270 */
[----:B-1----:R-:W-:-:S11]  /*4200*/  UISETP.NE.AND UP4, UPT, UR4, 0x1, UPT ;  /* 0x000000010400788c */ /* 0x002fd6000bf85270 */
.L_x_89:
[C---:B------:R-:W-:Y:S02]  /*4210*/  LEA R8, R10.reuse, UR21, 0x3 ;  /* 0x000000150a087c11 */ /* 0x040fe4000f8e18ff */
[----:B------:R-:W-:Y:S02]  /*4220*/  SHF.L.U32 R5, R9, 0x1f, RZ ;  /* 0x0000001f09057819 */ /* 0x000fe400000006ff */
[----:B------:R-:W-:Y:S02]  /*4230*/  LEA R6, R10, UR21, 0x4 ;  /* 0x000000150a067c11 */ /* 0x000fe4000f8e20ff */
[----:B-1----:R-:W1:Y:S02]  /*4240*/  SYNCS.PHASECHK.TRANS64.TRYWAIT P0, [R8+URZ+0x90], R5 ;  /* 0x00009005080075a7 */ /* 0x002e6400080011ff */
[----:B-1----:R-:W-:Y:S05]  /*4250*/  @!P0 BRA `(.L_x_75) ;  /* 0x0000007c00248947 */ /* 0x002fea0003800000 */
.L_x_201:
[----:B-1----:R-:W1:Y:S01]  /*4260*/  LDS.128 R4, [R6+0x120] ;  /* 0x0001200006047984 */ /* 0x002e620000000c00 */
[----:B------:R-:W-:Y:S01]  /*4270*/  UISETP.GE.AND UP0, UPT, UR45, 0x1, UPT ;  /* 0x000000012d00788c */ /* 0x000fe2000bf06270 */
[----:B------:R-:W-:Y:S01]  /*4280*/  @!PT LDS RZ, [RZ] ;  /* 0x00000000fffff984 */ /* 0x000fe20000000800 */
[----:B------:R-:W-:Y:S01]  /*4290*/  @!PT LDS RZ, [RZ] ;  /* 0x00000000fffff984 */ /* 0x000fe20000000800 */
[----:B------:R-:W-:Y:S01]  /*42a0*/  @!PT LDS RZ, [RZ] ;  /* 0x00000000fffff984 */ /* 0x000fe20000000800 */
[----:B------:R-:W-:Y:S01]  /*42b0*/  @!PT LDS RZ, [RZ] ;  /* 0x00000000fffff984 */ /* 0x000fe20000000800 */
[----:B------:R2:W-:Y:S06]  /*42c0*/  MEMBAR.ALL.CTA ;  /* 0x0000000000007992 */ /* 0x0005ec0000008000 */
[----:B--2---:R-:W2:Y:S01]  /*42d0*/  FENCE.VIEW.ASYNC.S ;  /* 0x00000000000073c6 */ /* 0x004ea20000000000 */
[----:B-1----:R-:W-:Y:S11]  /*42e0*/  LOP3.LUT P0, RZ, R6, 0x1, RZ, 0xc0, !PT ;  /* 0x0000000106ff7812 */ /* 0x002ff6000780c0ff */
[----:B------:R-:W-:Y:S02]  /*42f0*/  @!UPT UIADD3 URZ, UPT, UPT, URZ, URZ, URZ ;  /* 0x000000fffffff290 */ /* 0x000fe4000fffe0ff */
[----:B--2---:R-:W-:Y:S01]  /*4300*/  VOTEU.ANY UP2, P0 ;  /* 0x0000000000ff7886 */ /* 0x004fe20000040100 */
[----:B------:R-:W-:Y:S11]  /*4310*/  PLOP3.LUT P0, PT, PT, PT, UP2, 0x80, 0x8 ;  /* 0x000000000008781c */ /* 0x000ff60003f0f028 */
[----:B------:R-:W-:Y:S02]  /*4320*/  @!UPT UIADD3 URZ, UPT, UPT, URZ, URZ, URZ ;  /* 0x000000fffffff290 */ /* 0x000fe4000fffe0ff */
[----:B------:R-:W-:Y:S02]  /*4330*/  @P0 SHF.R.U32.HI R0, RZ, 0x10, R5 ;  /* 0x00000010ff000819 */ /* 0x000fe40000011605 */
[----:B------:R-:W-:Y:S02]  /*4340*/  @P0 MOV R2, R4 ;  /* 0x0000000400020202 */ /* 0x000fe40000000f00 */
[----:B------:R-:W-:Y:S01]  /*4350*/  @P0 R2UR UR4, R0 ;  /* 0x00000000000402ca */ /* 0x000fe200000e0000 */
[----:B------:R-:W-:Y:S01]  /*4360*/  VIADD R0, R8, 0xa0 ;  /* 0x000000a008007836 */ /* 0x000fe20000000000 */
[----:B------:R-:W-:Y:S02]  /*4370*/  @P0 LOP3.LUT R4, R5, 0xffff, RZ, 0xc0, !PT ;  /* 0x0000ffff05040812 */ /* 0x000fe400078ec0ff */
[----:B------:R-:W-:Y:S02]  /*4380*/  @P0 R2UR UR6, R2 ;  /* 0x00000000020602ca */ /* 0x000fe400000e0000 */
[----:B------:R-:W-:Y:S02]  /*4390*/  PRMT R0, RZ, 0x654, R0 ;  /* 0x00000654ff007816 */ /* 0x000fe40000000000 */
[----:B------:R-:W-:Y:S02]  /*43a0*/  @P0 R2UR UR5, R4 ;  /* 0x00000000040502ca */ /* 0x000fe400000e0000 */
[----:B------:R1:W-:Y:S03]  /*43b0*/  SYNCS.ARRIVE.TRANS64.RED.A1T0 RZ, [R0+URZ], RZ ;  /* 0x000000ff00ff79a7 */ /* 0x0003e600081004ff */
[----:B------:R-:W-:Y:S04]  /*43c0*/  @UP2 UMOV UR46, UR4 ;  /* 0x00000004002e2c82 */ /* 0x000fe80008000000 */
[----:B------:R-:W-:Y:S04]  /*43d0*/  @UP2 UMOV UR14, UR6 ;  /* 0x00000006000e2c82 */ /* 0x000fe80008000000 */
[----:B------:R-:W-:Y:S01]  /*43e0*/  @UP2 UMOV UR13, UR5 ;  /* 0x00000005000d2c82 */ /* 0x000fe20008000000 */
[----:B------:R-:W-:Y:S05]  /*43f0*/  BRA.U !UP0, `(.L_x_76) ;  /* 0x0000000108c07547 */ /* 0x000fea000b800000 */
[----:B------:R-:W-:Y:S02]  /*4400*/  UIMAD.WIDE.U32 UR18, UR13, UR55, URZ ;  /* 0x000000370d1272a5 */ /* 0x000fe4000f8e00ff */
[----:B------:R-:W-:Y:S02]  /*4410*/  UP2UR UR16, UPR, URZ, 0x4 ;  /* 0x00000004ff107883 */ /* 0x000fe40008000000 */
[----:B------:R-:W-:Y:S02]  /*4420*/  UISETP.NE.AND UP2, UPT, UR54, 0x1, UPT ;  /* 0x000000013600788c */ /* 0x000fe4000bf45270 */
[----:B------:R-:W-:Y:S02]  /*4430*/  UIMAD.WIDE.U32 UR26, UR14, UR52, URZ ;  /* 0x000000340e1a72a5 */ /* 0x000fe4000f8e00ff */
[----:B------:R-:W-:Y:S02]  /*4440*/  USEL UR4, UR47, UR56, !UP2 ;  /* 0x000000382f047287 */ /* 0x000fe4000d000000 */
[----:B------:R-:W-:Y:S02]  /*4450*/  UISETP.NE.AND UP0, UPT, UR15, 0x1, UPT ;  /* 0x000000010f00788c */ /* 0x000fe4000bf05270 */
[----:B------:R-:W-:Y:S02]  /*4460*/  UP2UR UR20, UPR, URZ, 0x2 ;  /* 0x00000002ff147883 */ /* 0x000fe40008000000 */
[----:B------:R-:W-:Y:S02]  /*4470*/  UISETP.NE.AND UP1, UPT, UR45, 0x1, UPT ;  /* 0x000000012d00788c */ /* 0x000fe4000bf25270 */
[----:B---3--:R-:W-:Y:S02]  /*4480*/  UIMAD.WIDE.U32 UR8, UR4, UR22, URZ ;  /* 0x00000016040872a5 */ /* 0x008fe4000f8e00ff */
[----:B------:R-:W-:Y:S01]  /*4490*/  USEL UR7, UR50, UR57, !UP0 ;  /* 0x0000003932077287 */ /* 0x000fe2000c000000 */
[----:B------:R-:W-:Y:S02]  /*44a0*/  UMOV UR5, UR19 ;  /* 0x0000001300057c82 */ /* 0x000fe40008000000 */
[----:B------:R-:W-:Y:S02]  /*44b0*/  USHF.R.U32.HI UR6, URZ, UR58, UR5 ;  /* 0x0000003aff067299 */ /* 0x000fe40008011605 */
[----:B------:R-:W-:Y:S02]  /*44c0*/  UIMAD.WIDE.U32 UR10, UR7, UR22, URZ ;  /* 0x00000016070a72a5 */ /* 0x000fe4000f8e00ff */
[----:B------:R-:W-:Y:S02]  /*44d0*/  USEL UR6, UR13, UR6, !UP2 ;  /* 0x000000060d067287 */ /* 0x000fe4000d000000 */
[----:B------:R-:W-:Y:S01]  /*44e0*/  UISETP.NE.AND UP2, UPT, UR16, URZ, UPT ;  /* 0x000000ff1000728c */ /* 0x000fe2000bf45270 */
[----:B------:R-:W-:Y:S02]  /*44f0*/  UMOV UR5, UR27 ;  /* 0x0000001b00057c82 */ /* 0x000fe40008000000 */
[----:B------:R-:W-:Y:S03]  /*4500*/  USHF.R.U32.HI UR12, URZ, UR53, UR5 ;  /* 0x00000035ff0c7299 */ /* 0x000fe60008011605 */
[----:B------:R-:W-:Y:S02]  /*4510*/  UMOV UR5, UR9 ;  /* 0x0000000900057c82 */ /* 0x000fe40008000000 */
[----:B------:R-:W-:Y:S03]  /*4520*/  @UP1 USHF.R.U32.HI UR4, URZ, UR23, UR5 ;  /* 0x00000017ff041299 */ /* 0x000fe60008011605 */
[----:B------:R-:W-:Y:S01]  /*4530*/  UMOV UR5, UR11 ;  /* 0x0000000b00057c82 */ /* 0x000fe20008000000 */
[----:B------:R-:W-:Y:S02]  /*4540*/  UIMAD UR4, UR45, UR4, URZ ;  /* 0x000000042d0472a4 */ /* 0x000fe4000f8e02ff */
[----:B------:R-:W-:Y:S02]  /*4550*/  @UP1 USHF.R.U32.HI UR7, URZ, UR23, UR5 ;  /* 0x00000017ff071299 */ /* 0x000fe40008011605 */
[----:B------:R-:W-:Y:S02]  /*4560*/  USEL UR5, UR14, UR12, !UP0 ;  /* 0x0000000c0e057287 */ /* 0x000fe4000c000000 */
[----:B------:R-:W-:Y:S02]  /*4570*/  UIMAD.WIDE.U32 UR10, UR6, UR22, URZ ;  /* 0x00000016060a72a5 */ /* 0x000fe4000f8e00ff */
[----:B------:R-:W-:Y:S02]  /*4580*/  UIMAD UR8, UR45, UR7, URZ ;  /* 0x000000072d0872a4 */ /* 0x000fe4000f8e02ff */
[----:B------:R-:W-:Y:S03]  /*4590*/  UISETP.GE.AND UP0, UPT, UR6, UR4, UPT ;  /* 0x000000040600728c */ /* 0x000fe6000bf06270 */
[----:B------:R-:W-:Y:S01]  /*45a0*/  UMOV UR4, UR11 ;  /* 0x0000000b00047c82 */ /* 0x000fe20008000000 */
[----:B------:R-:W-:Y:S02]  /*45b0*/  UISETP.GE.OR UP0, UPT, UR5, UR8, UP0 ;  /* 0x000000080500728c */ /* 0x000fe40008706670 */
[----:B------:R-:W-:Y:S02]  /*45c0*/  USHF.R.U32.HI UR4, URZ, UR23, UR4 ;  /* 0x00000017ff047299 */ /* 0x000fe40008011604 */
[----:B------:R-:W-:Y:S02]  /*45d0*/  UIMAD.WIDE.U32 UR8, UR5, UR22, URZ ;  /* 0x00000016050872a5 */ /* 0x000fe4000f8e00ff */
[----:B------:R-:W-:Y:S04]  /*45e0*/  USEL UR10, UR6, UR4, !UP1 ;  /* 0x00000004060a7287 */ /* 0x000fe8000c800000 */
[----:B------:R-:W-:Y:S01]  /*45f0*/  UIADD3 UR11, UPT, UPT, -UR10, URZ, URZ ;  /* 0x000000ff0a0b7290 */ /* 0x000fe2000fffe1ff */
[----:B------:R-:W-:Y:S02]  /*4600*/  @!UP0 UMOV UR4, UR9 ;  /* 0x0000000900048c82 */ /* 0x000fe40008000000 */
[----:B------:R-:W-:Y:S02]  /*4610*/  @!UP0 USHF.R.U32.HI UR4, URZ, UR23, UR4 ;  /* 0x00000017ff048299 */ /* 0x000fe40008011604 */
[----:B------:R-:W-:Y:S02]  /*4620*/  UIMAD UR8, UR45, UR11, UR6 ;  /* 0x0000000b2d0872a4 */ /* 0x000fe4000f8e0206 */
[----:B------:R-:W-:Y:S02]  /*4630*/  @!UP0 USEL UR4, UR5, UR4, !UP1 ;  /* 0x0000000405048287 */ /* 0x000fe4000c800000 */
[----:B------:R-:W-:Y:S02]  /*4640*/  UISETP.NE.AND UP1, UPT, UR20, URZ, UPT ;  /* 0x000000ff1400728c */ /* 0x000fe4000bf25270 */
[----:B------:R-:W-:Y:S02]  /*4650*/  @!UP0 UIMAD UR7, UR7, UR8, UR4 ;  /* 0x00000008070782a4 */ /* 0x000fe4000f8e0204 */
[----:B------:R-:W-:Y:S02]  /*4660*/  @!UP0 UIADD3 UR9, UPT, UPT, UR10, -UR4, URZ ;  /* 0x800000040a098290 */ /* 0x000fe4000fffe0ff */
[----:B------:R-:W-:Y:S02]  /*4670*/  UIADD3 UR8, UPT, UPT, -UR6, URZ, URZ ;  /* 0x000000ff06087290 */ /* 0x000fe4000fffe1ff */
[----:B------:R-:W-:Y:S02]  /*4680*/  UIADD3 UR4, UPT, UPT, -UR5, URZ, URZ ;  /* 0x000000ff05047290 */ /* 0x000fe4000fffe1ff */
[----:B------:R-:W-:Y:S03]  /*4690*/  @!UP0 UIMAD UR6, UR9, UR45, UR5 ;  /* 0x0000002d090682a4 */ /* 0x000fe6000f8e0205 */
[----:B------:R-:W-:Y:S01]  /*46a0*/  @!UP0 UMOV UR5, UR7 ;  /* 0x0000000700058c82 */ /* 0x000fe20008000000 */
[----:B------:R-:W-:Y:S02]  /*46b0*/  UIMAD UR7, UR15, UR4, UR14 ;  /* 0x000000040f0772a4 */ /* 0x000fe4000f8e020e */
[----:B------:R-:W-:Y:S02]  /*46c0*/  UIMAD UR4, UR54, UR8, UR13 ;  /* 0x00000008360472a4 */ /* 0x000fe4000f8e020d */
[----:B------:R-:W-:Y:S02]  /*46d0*/  UIMAD UR14, UR5, UR15, UR7 ;  /* 0x0000000f050e72a4 */ /* 0x000fe4000f8e0207 */
[----:B------:R-:W-:Y:S11]  /*46e0*/  UIMAD UR13, UR6, UR54, UR4 ;  /* 0x00000036060d72a4 */ /* 0x000ff6000f8e0204 */
[----:B------:R-:W-:Y:S01]  /*46f0*/  @!UPT UIADD3 URZ, UPT, UPT, URZ, URZ, URZ ;  /* 0x000000fffffff290 */ /* 0x000fe2000fffe0ff */
.L_x_76:
[----:B------:R-:W2:Y:S01]  /*4700*/  @!UP4 LDCU.128 UR8, c[0x0][0xb10] ;  /* 0x00016200ff08c7ac */ /* 0x000ea20008000c00 */
[----:B------:R-:W-:Y:S01]  /*4710*/  IMAD.MOV.U32 R5, RZ, RZ, 0x1 ;  /* 0x00000001ff057424 */ /* 0x000fe200078e00ff */
[----:B------:R-:W-:Y:S04]  /*4720*/  ISETP.NE.U32.AND P0, PT, RZ, UR48, PT ;  /* 0x00000030ff007c0c */ /* 0x000fe8000bf05070 */
[----:B------:R-:W-:Y:S01]  /*4730*/  ISETP.NE.AND.EX P0, PT, RZ, UR49, PT, P0 ;  /* 0x00000031ff007c0c */ /* 0x000fe2000bf05300 */
[----:B------:R-:W4:Y:S01]  /*4740*/  @!UP4 LDCU UR5, c[0x0][0xb0c] ;  /* 0x00016180ff05c7ac */ /* 0x000f220008000800 */
[----:B------:R-:W-:Y:S01]  /*4750*/  SHF.L.U32 R5, R5, 0x1f, RZ ;  /* 0x0000001f05057819 */ /* 0x000fe200000006ff */
[----:B------:R-:W-:Y:S02]  /*4760*/  USHF.L.U32 UR43, UR30, 0x6, URZ ;  /* 0x000000061e2b7899 */ /* 0x000fe400080006ff */
[----:B------:R-:W-:Y:S02]  /*4770*/  USHF.L.U32 UR42, UR31, 0x8, URZ ;  /* 0x000000081f2a7899 */ /* 0x000fe400080006ff */
[----:B--2---:R-:W-:Y:S07]  /*4780*/  UIMAD.WIDE.U32 UR6, UR14, UR8, URZ ;  /* 0x000000080e0672a5 */ /* 0x004fee000f8e00ff */
[----:B------:R-:W-:Y:S01]  /*4790*/  @!UP4 UMOV UR4, UR7 ;  /* 0x000000070004cc82 */ /* 0x000fe20008000000 */
[----:B----4-:R-:W-:Y:S02]  /*47a0*/  @!UP4 UISETP.NE.AND UP0, UPT, UR5, 0x1, UPT ;  /* 0x000000010500c88c */ /* 0x010fe4000bf05270 */
[----:B------:R-:W-:Y:S02]  /*47b0*/  @!UP4 USHF.R.U32.HI UR4, URZ, UR9, UR4 ;  /* 0x00000009ff04c299 */ /* 0x000fe40008011604 */
[----:B------:R-:W-:Y:S02]  /*47c0*/  UIMAD.WIDE.U32 UR6, UR13, UR11, URZ ;  /* 0x0000000b0d0672a5 */ /* 0x000fe4000f8e00ff */
[----:B------:R-:W-:Y:S02]  /*47d0*/  @!UP4 USEL UR8, UR14, UR4, !UP0 ;  /* 0x000000040e08c287 */ /* 0x000fe4000c000000 */
[----:B------:R-:W-:Y:S03]  /*47e0*/  @!UP4 UISETP.NE.AND UP0, UPT, UR10, 0x1, UPT ;  /* 0x000000010a00c88c */ /* 0x000fe6000bf05270 */
[----:B------:R-:W-:Y:S02]  /*47f0*/  @!UP4 UMOV UR6, UR7 ;  /* 0x000000070006cc82 */ /* 0x000fe40008000000 */
[----:B------:R-:W2:Y:S02]  /*4800*/  @!UP4 LDCU UR4, c[0x0][0xb20] ;  /* 0x00016400ff04c7ac */ /* 0x000ea40008000800 */
[----:B--2---:R-:W-:Y:S04]  /*4810*/  @!UP4 USHF.R.U32.HI UR6, URZ, UR4, UR6 ;  /* 0x00000004ff06c299 */ /* 0x004fe80008011606 */
[----:B------:R-:W-:Y:S04]  /*4820*/  @!UP4 USEL UR6, UR13, UR6, !UP0 ;  /* 0x000000060d06c287 */ /* 0x000fe8000c000000 */
[----:B------:R-:W-:Y:S02]  /*4830*/  @!UP4 UIADD3 UR4, UPT, UPT, -UR8, UR6, URZ ;  /* 0x000000060804c290 */ /* 0x000fe4000fffe1ff */
[----:B------:R-:W-:Y:S02]  /*4840*/  @!UP4 UIADD3 UR6, UPT, UPT, UR8, -UR6, URZ ;  /* 0x800000060806c290 */ /* 0x000fe4000fffe0ff */
[----:B------:R-:W-:Y:S02]  /*4850*/  @!UP4 UIMAD UR14, UR4, UR5, UR14 ;  /* 0x00000005040ec2a4 */ /* 0x000fe4000f8e020e */
[----:B------:R-:W-:Y:S01]  /*4860*/  @!UP4 UIMAD UR13, UR6, UR10, UR13 ;  /* 0x0000000a060dc2a4 */ /* 0x000fe2000f8e020d */
[----:B------:R-:W-:Y:S11]  /*4870*/  BRA.U UP3, `(.L_x_77) ;  /* 0x0000000103107547 */ /* 0x000ff6000b800000 */
[----:B-1----:R-:W-:Y:S04]  /*4880*/  MOV R0, UR51 ;  /* 0x0000003300007c02 */ /* 0x002fe80008000f00 */
[----:B------:R-:W-:Y:S04]  /*4890*/  SHF.L.U32 R7, R0, 0x1f, RZ ;  /* 0x0000001f00077819 */ /* 0x000fe800000006ff */
[----:B------:R-:W1:Y:S02]  /*48a0*/  SYNCS.PHASECHK.TRANS64.TRYWAIT P1, [UR21+0x88], R7 ;  /* 0x00008807ff0075a7 */ /* 0x000e640008021115 */
[----:B-1----:R-:W-:Y:S05]  /*48b0*/  @!P1 BRA `(.L_x_78) ;  /* 0x0000007400a09947 */ /* 0x002fea0003800000 */
.L_x_77:
[----:B------:R-:W-:Y:S05]  /*48c0*/  BRA.U !UP5, `(.L_x_79) ;  /* 0x000000010d387547 */ /* 0x000fea000b800000 */
[----:B------:R-:W-:Y:S01]  /*48d0*/  UPLOP3.LUT UP1, UPT, UPT, UPT, UP6, 0x80, 0x8 ;  /* 0x000000000008789c */ /* 0x000fe20003f2f060 */
[----:B-1----:R-:W-:Y:S01]  /*48e0*/  HFMA2 R0, -RZ, RZ, 0, 5.9604644775390625e-08 ;  /* 0x00000001ff007431 */ /* 0x002fe200000001ff */
[----:B------:R-:W1:Y:S01]  /*48f0*/  LDCU.64 UR8, c[0x0][0x358] ;  /* 0x00006b00ff0877ac */ /* 0x000e620008000a00 */
[----:B------:R-:W-:Y:S03]  /*4900*/  IMAD.MOV.U32 R63, RZ, RZ, 0x1 ;  /* 0x00000001ff3f7424 */ /* 0x000fe600078e00ff */
[----:B------:R-:W-:Y:S05]  /*4910*/  PLOP3.LUT P1, PT, PT, PT, UP1, 0x80, 0x8 ;  /* 0x000000000008781c */ /* 0x000fea0003f2f018 */
[----:B------:R-:W2:Y:S01]  /*4920*/  @UP1 LDCU.64 UR4, c[0x0][0x888] ;  /* 0x00011100ff0417ac */ /* 0x000ea20008000a00 */
[----:B------:R-:W-:Y:S07]  /*4930*/  @UP1 UIMAD UR6, UR36, UR48, URZ ;  /* 0x00000030240612a4 */ /* 0x000fee000f8e02ff */
[----:B------:R-:W-:Y:S01]  /*4940*/  @!P1 PRMT R63, R0, 0x7610, R63 ;  /* 0x00007610003f9816 */ /* 0x000fe2000000003f */
[----:B--2---:R-:W-:Y:S06]  /*4950*/  @UP1 UIMAD.WIDE UR4, UR6, 0x4, UR4 ;  /* 0x00000004060418a5 */ /* 0x004fec000f8e0204 */
[----:B------:R-:W-:Y:S01]  /*4960*/  IMAD.U32 R6, RZ, RZ, UR4 ;  /* 0x00000004ff067e24 */ /* 0x000fe2000f8e00ff */
[----:B------:R-:W-:Y:S04]  /*4970*/  MOV R7, UR5 ;  /* 0x0000000500077c02 */ /* 0x000fe80008000f00 */
[----:B------:R-:W2:Y:S01]  /*4980*/  @!UP1 LDCU UR4, c[0x0][0x880] ;  /* 0x00011000ff0497ac */ /* 0x000ea20008000800 */
[----:B-1---5:R4:W5:Y:S02]  /*4990*/  @P1 LDG.E R27, desc[UR8][R6.64] ;  /* 0x00000008061b1981 */ /* 0x022964000c1e1900 */
[----:B--2-4-:R-:W-:Y:S07]  /*49a0*/  @!P1 IMAD.U32 R27, RZ, RZ, UR4 ;  /* 0x00000004ff1b9e24 */ /* 0x014fee000f8e00ff */
.L_x_79:
[----:B-----5:R-:W-:Y:S01]  /*49b0*/  @!P0 FSETP.EQ.AND P2, PT, R27, RZ, PT ;  /* 0x000000ff1b00820b */ /* 0x020fe20003f42000 */
[----:B------:R-:W-:Y:S01]  /*49c0*/  @!UPT UIADD3 URZ, UPT, UPT, URZ, URZ, URZ ;  /* 0x000000fffffff290 */ /* 0x000fe2000fffe0ff */
[----:B------:R-:W-:Y:S11]  /*49d0*/  @!P0 BRA `(.L_x_80) ;  /* 0x0000000000148947 */ /* 0x000ff60003800000 */
[----:B------:R-:W-:Y:S02]  /*49e0*/  LOP3.LUT P0, RZ, R63, 0xff, RZ, 0xc0, !PT ;  /* 0x000000ff3fff7812 */ /* 0x000fe4000780c0ff */
[----:B------:R-:W-:Y:S04]  /*49f0*/  PLOP3.LUT P2, PT, PT, PT, UP1, 0x80, 0x8 ;  /* 0x000000000008781c */ /* 0x000fe80003f4f018 */
[----:B------:R-:W-:Y:S07]  /*4a00*/  PLOP3.LUT P2, PT, P2, PT, PT, 0x8, 0x80 ;  /* 0x000000000080781c */ /* 0x000fee000174e170 */
[----:B------:R-:W-:Y:S11]  /*4a10*/  @P0 FSETP.EQ.AND P2, PT, R27, RZ, PT ;  /* 0x000000ff1b00020b */ /* 0x000ff60003f42000 */
[----:B------:R-:W-:Y:S02]  /*4a20*/  @!UPT UIADD3 URZ, UPT, UPT, URZ, URZ, URZ ;  /* 0x000000fffffff290 */ /* 0x000fe4000fffe0ff */
.L_x_80:
[----:B------:R-:W2:Y:S01]  /*4a30*/  SYNCS.PHASECHK.TRANS64.TRYWAIT P0, [UR21+0x60], R5 ;  /* 0x00006005ff0075a7 */ /* 0x000ea20008001115 */
[----:B------:R-:W-:Y:S04]  /*4a40*/  ELECT P1, URZ, PT ;  /* 0x0000000000ff782f */ /* 0x000fe80003820000 */
[----:B------:R-:W-:Y:S01]  /*4a50*/  PLOP3.LUT P1, PT, P2, P1, PT, 0xf2, 0x2f ;  /* 0x00000000002f781c */ /* 0x000fe20001723e72 */
[----:B------:R-:W-:Y:S01]  /*4a60*/  @!UPT UIADD3 URZ, UPT, UPT, URZ, URZ, URZ ;  /* 0x000000fffffff290 */ /* 0x000fe2000fffe0ff */
[----:B--2---:R-:W-:Y:S11]  /*4a70*/  @!P0 BRA `(.L_x_81) ;  /* 0x0000007400488947 */ /* 0x004ff60003800000 */
.L_x_204:
[----:B------:R-:W-:Y:S01]  /*4a80*/  @!P1 IADD3 R2, P0, PT, R12, 0x580, RZ ;  /* 0x000005800c029810 */ /* 0x000fe20007f1e0ff */
[----:B------:R-:W-:Y:S01]  /*4a90*/  VOTEU.ALL UP0, P1 ;  /* 0x0000000000ff7886 */ /* 0x000fe20000800000 */
[----:B------:R-:W-:Y:S01]  /*4aa0*/  UMOV UR6, 0x0 ;  /* 0x0000000000067882 */ /* 0x000fe20000000000 */
[----:B------:R-:W-:Y:S01]  /*4ab0*/  UMOV UR7, 0x10000000 ;  /* 0x1000000000077882 */ /* 0x000fe20000000000 */
[----:B------:R-:W-:Y:S01]  /*4ac0*/  @!P1 R2UR UR5, R2 ;  /* 0x00000000020592ca */ /* 0x000fe200000e0000 */
[----:B-1----:R-:W-:Y:S01]  /*4ad0*/  @!P1 IMAD.X R0, RZ, RZ, R13, P0 ;  /* 0x000000ffff009224 */ /* 0x002fe200000e060d */
[----:B------:R-:W-:Y:S01]  /*4ae0*/  @!UP0 UIADD3 UR40, UPT, UPT, UR21, 0x400, URZ ;  /* 0x0000040015288890 */ /* 0x000fe2000fffe0ff */
[----:B------:R-:W-:Y:S01]  /*4af0*/  VOTEU.ALL UP0, P1 ;  /* 0x0000000000ff7886 */ /* 0x000fe20000800000 */
[----:B------:R-:W-:Y:S02]  /*4b00*/  UMOV UR44, UR36 ;  /* 0x00000024002c7c82 */ /* 0x000fe40008000000 */
[----:B------:R-:W-:Y:S01]  /*4b10*/  @!P1 R2UR UR4, R0 ;  /* 0x00000000000492ca */ /* 0x000fe200000e0000 */
[----:B------:R-:W-:Y:S06]  /*4b20*/  @!P1 IMAD.MOV.U32 R0, RZ, RZ, 0x2000 ;  /* 0x00002000ff009424 */ /* 0x000fec00078e00ff */
[----:B------:R-:W-:Y:S06]  /*4b30*/  IMAD.U32 R6, RZ, RZ, UR5 ;  /* 0x00000005ff067e24 */ /* 0x000fec000f8e00ff */
[----:B------:R-:W-:Y:S01]  /*4b40*/  IMAD.U32 R7, RZ, RZ, UR4 ;  /* 0x00000004ff077e24 */ /* 0x000fe2000f8e00ff */
[----:B------:R-:W-:Y:S04]  /*4b50*/  @!P1 R2UR UR4, R6 ;  /* 0x00000000060492ca */ /* 0x000fe800000e0000 */
[----:B------:R-:W-:Y:S11]  /*4b60*/  @!P1 R2UR UR5, R7 ;  /* 0x00000000070592ca */ /* 0x000ff600000e0000 */
[----:B------:R-:W-:Y:S02]  /*4b70*/  @!UPT UIADD3 URZ, UPT, UPT, URZ, URZ, URZ ;  /* 0x000000fffffff290 */ /* 0x000fe4000fffe0ff */
[----:B------:R1:W-:Y:S01]  /*4b80*/  @!UP0 UTMALDG.3D [UR40], [UR4], desc[UR6] ;  /* 0x00000628040085b4 */ /* 0x0003e20008011000 */
[----:B------:R1:W-:Y:S01]  /*4b90*/  @!P1 SYNCS.ARRIVE.TRANS64.RED.A0TR RZ, [UR21+0x40], R0 ;  /* 0x00004000ffff99a7 */ /* 0x0003e20008300415 */
[----:B------:R-:W-:Y:S01]  /*4ba0*/  SYNCS.ARRIVE.TRANS64.RED.A1T0 RZ, [UR39], RZ ;  /* 0x000000ffffff79a7 */ /* 0x000fe20008100427 */
[----:B------:R-:W2:Y:S02]  /*4bb0*/  SYNCS.PHASECHK.TRANS64.TRYWAIT P0, [UR21+0x68], R5 ;  /* 0x00006805ff0075a7 */ /* 0x000ea40008001115 */
[----:B-12---:R-:W-:Y:S05]  /*4bc0*/  @!P0 BRA `(.L_x_82) ;  /* 0x00000074000c8947 */ /* 0x006fea0003800000 */
.L_x_206:
[----:B------:R-:W-:Y:S01]  /*4bd0*/  @!P1 IADD3 R2, P0, PT, R12, 0x580, RZ ;  /* 0x000005800c029810 */ /* 0x000fe20007f1e0ff */
[----:B------:R-:W-:Y:S01]  /*4be0*/  VOTEU.ALL UP0, P1 ;  /* 0x0000000000ff7886 */ /* 0x000fe20000800000 */
[----:B------:R-:W-:Y:S01]  /*4bf0*/  UMOV UR6, 0x0 ;  /* 0x0000000000067882 */ /* 0x000fe20000000000 */
[----:B------:R-:W-:Y:S01]  /*4c00*/  UMOV UR7, 0x10000000 ;  /* 0x1000000000077882 */ /* 0x000fe20000000000 */
[----:B------:R-:W-:Y:S01]  /*4c10*/  @!P1 R2UR UR5, R2 ;  /* 0x00000000020592ca */ /* 0x000fe200000e0000 */
[----:B-1----:R-:W-:Y:S01]  /*4c20*/  @!P1 IMAD.X R0, RZ, RZ, R13, P0 ;  /* 0x000000ffff009224 */ /* 0x002fe200000e060d */
[----:B------:R-:W-:Y:S02]  /*4c30*/  @!UP0 UIADD3 UR34, UPT, UPT, UR42, 0x20, URZ ;  /* 0x000000202a228890 */ /* 0x000fe4000fffe0ff */
[----:B------:R-:W-:Y:S02]  /*4c40*/  @!UP0 UIADD3 UR32, UPT, UPT, UR21, 0x2400, URZ ;  /* 0x0000240015208890 */ /* 0x000fe4000fffe0ff */
[----:B------:R-:W-:Y:S01]  /*4c50*/  @!P1 R2UR UR4, R0 ;  /* 0x00000000000492ca */ /* 0x000fe200000e0000 */
[----:B------:R-:W-:Y:S01]  /*4c60*/  VOTEU.ALL UP0, P1 ;  /* 0x0000000000ff7886 */ /* 0x000fe20000800000 */
[----:B------:R-:W-:Y:S01]  /*4c70*/  @!P1 IMAD.MOV.U32 R0, RZ, RZ, 0x2000 ;  /* 0x00002000ff009424 */ /* 0x000fe200078e00ff */
[----:B------:R-:W-:Y:S04]  /*4c80*/  UMOV UR35, UR43 ;  /* 0x0000002b00237c82 */ /* 0x000fe80008000000 */
        /* <DEDUP_REMOVED lines=10> */
.L_x_208:
        /* <DEDUP_REMOVED lines=11> */
[----:B------:R-:W-:Y:S01]  /*4de0*/  UMOV UR27, UR43 ;  /* 0x0000002b001b7c82 */ /* 0x000fe20008000000 */
[----:B------:R-:W-:Y:S03]  /*4df0*/  UMOV UR28, UR36 ;  /* 0x00000024001c7c82 */ /* 0x000fe60008000000 */
        /* <DEDUP_REMOVED lines=10> */
.L_x_210:
[----:B------:R-:W-:Y:S01]  /*4ea0*/  @!P1 IADD3 R2, P0, PT, R12, 0x580, RZ ;  /* 0x000005800c029810 */ /* 0x000fe20007f1e0ff */
[----:B------:R-:W-:Y:S01]  /*4eb0*/  VOTEU.ALL UP0, P1 ;  /* 0x0000000000ff7886 */ /* 0x000fe20000800000 */
[----:B------:R-:W-:Y:S01]  /*4ec0*/  UMOV UR6, 0x0 ;  /* 0x0000000000067882 */ /* 0x000fe20000000000 */
[----:B------:R-:W-:Y:S01]  /*4ed0*/  UMOV UR7, 0x10000000 ;  /* 0x1000000000077882 */ /* 0x000fe20000000000 */
[----:B------:R-:W-:Y:S01]  /*4ee0*/  @!P1 R2UR UR5, R2 ;  /* 0x00000000020592ca */ /* 0x000fe200000e0000 */
[----:B-1----:R-:W-:Y:S01]  /*4ef0*/  @!P1 IMAD.X R0, RZ, RZ, R13, P0 ;  /* 0x000000ffff009224 */ /* 0x002fe200000e060d */
[----:B------:R-:W-:Y:S01]  /*4f00*/  @!UP0 UIADD3 UR18, UPT, UPT, UR42, 0x60, URZ ;  /* 0x000000602a128890 */ /* 0x000fe2000fffe0ff */
[----:B------:R-:W-:Y:S01]  /*4f10*/  SHF.L.U32 R4, RZ, 0x1f, RZ ;  /* 0x0000001fff047819 */ /* 0x000fe200000006ff */
        /* <DEDUP_REMOVED lines=16> */
.L_x_212:
[----:B------:R-:W-:Y:S01]  /*5020*/  @!P1 IADD3 R2, P0, PT, R12, 0x580, RZ ;  /* 0x000005800c029810 */ /* 0x000fe20007f1e0ff */
[----:B------:R-:W-:Y:S01]  /*5030*/  VOTEU.ALL UP0, P1 ;  /* 0x0000000000ff7886 */ /* 0x000fe20000800000 */
[----:B------:R-:W-:Y:S01]  /*5040*/  UMOV UR6, 0x0 ;  /* 0x0000000000067882 */ /* 0x000fe20000000000 */
[----:B------:R-:W-:Y:S01]  /*5050*/  UMOV UR7, 0x10000000 ;  /* 0x1000000000077882 */ /* 0x000fe20000000000 */
[----:B------:R-:W-:Y:S01]  /*5060*/  @!P1 R2UR UR5, R2 ;  /* 0x00000000020592ca */ /* 0x000fe200000e0000 */
[----:B------:R-:W-:Y:S01]  /*5070*/  @!P1 IMAD.X R0, RZ, RZ, R13, P0 ;  /* 0x000000ffff009224 */ /* 0x000fe200000e060d */
[----:B------:R-:W-:Y:S02]  /*5080*/  @!UP0 UIADD3 UR10, UPT, UPT, UR42, 0x80, URZ ;  /* 0x000000802a0a8890 */ /* 0x000fe4000fffe0ff */
[----:B------:R-:W-:Y:S02]  /*5090*/  @!UP0 UIADD3 UR8, UPT, UPT, UR21, 0x400, URZ ;  /* 0x0000040015088890 */ /* 0x000fe4000fffe0ff */
[----:B------:R-:W-:Y:S01]  /*50a0*/  @!P1 R2UR UR4, R0 ;  /* 0x00000000000492ca */ /* 0x000fe200000e0000 */
[----:B------:R-:W-:Y:S01]  /*50b0*/  VOTEU.ALL UP0, P1 ;  /* 0x0000000000ff7886 */ /* 0x000fe20000800000 */
[----:B------:R-:W-:Y:S01]  /*50c0*/  @!P1 IMAD.MOV.U32 R0, RZ, RZ, 0x2000 ;  /* 0x00002000ff009424 */ /* 0x000fe200078e00ff */
[----:B------:R-:W-:Y:S01]  /*50d0*/  UMOV UR9, UR41 ;  /* 0x0000002900097c82 */ /* 0x000fe20008000000 */
[----:B------:R-:W-:Y:S01]  /*50e0*/  UMOV UR11, UR43 ;  /* 0x0000002b000b7c82 */ /* 0x000fe20008000000 */
[----:B------:R-:W-:Y:S02]  /*50f0*/  UMOV UR12, UR36 ;  /* 0x00000024000c7c82 */ /* 0x000fe40008000000 */
[----:B------:R-:W-:Y:S06]  /*5100*/  IMAD.U32 R6, RZ, RZ, UR5 ;  /* 0x00000005ff067e24 */ /* 0x000fec000f8e00ff */
[----:B-1----:R-:W-:Y:S01]  /*5110*/  IMAD.U32 R7, RZ, RZ, UR4 ;  /* 0x00000004ff077e24 */ /* 0x002fe2000f8e00ff */
        /* <DEDUP_REMOVED lines=8> */
.L_x_214:
        /* <DEDUP_REMOVED lines=24> */
.L_x_216:
[----:B------:R-:W-:Y:S01]  /*5320*/  @!P1 IADD3 R2, P0, PT, R12, 0x580, RZ ;  /* 0x000005800c029810 */ /* 0x000fe20007f1e0ff */
[----:B------:R-:W-:Y:S01]  /*5330*/  VOTEU.ALL UP0, P1 ;  /* 0x0000000000ff7886 */ /* 0x000fe20000800000 */
[----:B------:R-:W-:Y:S01]  /*5340*/  UMOV UR6, 0x0 ;  /* 0x0000000000067882 */ /* 0x000fe20000000000 */
[----:B------:R-:W-:Y:S01]  /*5350*/  UMOV UR7, 0x10000000 ;  /* 0x1000000000077882 */ /* 0x000fe20000000000 */
[----:B------:R-:W-:Y:S01]  /*5360*/  @!P1 R2UR UR5, R2 ;  /* 0x00000000020592ca */ /* 0x000fe200000e0000 */
[----:B------:R-:W-:Y:S01]  /*5370*/  @!P1 IMAD.X R0, RZ, RZ, R13, P0 ;  /* 0x000000ffff009224 */ /* 0x000fe200000e060d */
[----:B------:R-:W-:Y:S01]  /*5380*/  @!UP0 UIADD3 UR10, UPT, UPT, UR42, 0xc0, URZ ;  /* 0x000000c02a0a8890 */ /* 0x000fe2000fffe0ff */
[----:B------:R-:W-:Y:S01]  /*5390*/  VIADD R10, R10, 0x1 ;  /* 0x000000010a0a7836 */ /* 0x000fe20000000000 */
        /* <DEDUP_REMOVED lines=17> */
.L_x_218:
[----:B------:R-:W-:Y:S01]  /*54b0*/  @!P1 IADD3 R2, P0, PT, R12, 0x580, RZ ;  /* 0x000005800c029810 */ /* 0x000fe20007f1e0ff */
[----:B------:R-:W-:Y:S01]  /*54c0*/  VOTEU.ALL UP0, P1 ;  /* 0x0000000000ff7886 */ /* 0x000fe20000800000 */
[----:B------:R-:W-:Y:S01]  /*54d0*/  UMOV UR6, 0x0 ;  /* 0x0000000000067882 */ /* 0x000fe20000000000 */
[----:B------:R-:W-:Y:S01]  /*54e0*/  UMOV UR7, 0x10000000 ;  /* 0x1000000000077882 */ /* 0x000fe20000000000 */
[----:B------:R-:W-:Y:S01]  /*54f0*/  @!P1 R2UR UR5, R2 ;  /* 0x00000000020592ca */ /* 0x000fe200000e0000 */
[----:B------:R-:W-:Y:S01]  /*5500*/  @!P1 IMAD.X R0, RZ, RZ, R13, P0 ;  /* 0x000000ffff009224 */ /* 0x000fe200000e060d */
[----:B------:R-:W-:Y:S01]  /*5510*/  @!UP0 UIADD3 UR10, UPT, UPT, UR42, 0xe0, URZ ;  /* 0x000000e02a0a8890 */ /* 0x000fe2000fffe0ff */
[----:B------:R-:W-:Y:S01]  /*5520*/  R2UR UR18, R65 ;  /* 0x00000000411272ca */ /* 0x000fe200000e0000 */
[----:B------:R-:W-:Y:S01]  /*5530*/  @!UP0 UIADD3 UR8, UPT, UPT, UR21, 0x6400, URZ ;  /* 0x0000640015088890 */ /* 0x000fe2000fffe0ff */
[----:B------:R-:W-:Y:S01]  /*5540*/  R2UR UR16, R66 ;  /* 0x00000000421072ca */ /* 0x000fe200000e0000 */
[----:B------:R-:W-:Y:S01]  /*5550*/  VOTEU.ALL UP0, P1 ;  /* 0x0000000000ff7886 */ /* 0x000fe20000800000 */
[----:B------:R-:W-:Y:S01]  /*5560*/  @!P1 R2UR UR4, R0 ;  /* 0x00000000000492ca */ /* 0x000fe200000e0000 */
[----:B------:R-:W-:Y:S01]  /*5570*/  UMOV UR9, UR17 ;  /* 0x0000001100097c82 */ /* 0x000fe20008000000 */
[----:B------:R-:W-:Y:S01]  /*5580*/  UMOV UR11, UR43 ;  /* 0x0000002b000b7c82 */ /* 0x000fe20008000000 */
[----:B------:R-:W-:Y:S01]  /*5590*/  UMOV UR12, UR36 ;  /* 0x00000024000c7c82 */ /* 0x000fe20008000000 */
[C---:B------:R-:W-:Y:S01]  /*55a0*/  ISETP.NE.AND P0, PT, R10.reuse, 0x2, PT ;  /* 0x000000020a00780c */ /* 0x040fe20003f05270 */
[----:B------:R-:W-:Y:S01]  /*55b0*/  UMOV UR36, UR46 ;  /* 0x0000002e00247c82 */ /* 0x000fe20008000000 */
[----:B------:R-:W-:Y:S01]  /*55c0*/  IMAD.U32 R6, RZ, RZ, UR5 ;  /* 0x00000005ff067e24 */ /* 0x000fe2000f8e00ff */
[----:B------:R-:W-:Y:S01]  /*55d0*/  UPLOP3.LUT UP3, UPT, UPT, UPT, UPT, 0x80, 0x8 ;  /* 0x000000000008789c */ /* 0x000fe20003f6f070 */
[----:B------:R-:W-:Y:S01]  /*55e0*/  SEL R0, RZ, 0x1, P0 ;  /* 0x00000001ff007807 */ /* 0x000fe20000000000 */
[----:B------:R-:W-:Y:S01]  /*55f0*/  UIADD3 UR31, UPT, UPT, UR13, UR18, URZ ;  /* 0x000000120d1f7290 */ /* 0x000fe2000fffe0ff */
[----:B------:R-:W-:Y:S01]  /*5600*/  SEL R10, R10, RZ, P0 ;  /* 0x000000ff0a0a7207 */ /* 0x000fe20000000000 */
[----:B------:R-:W-:Y:S01]  /*5610*/  UIADD3 UR30, UPT, UPT, UR14, UR16, URZ ;  /* 0x000000100e1e7290 */ /* 0x000fe2000fffe0ff */
[----:B------:R-:W-:Y:S01]  /*5620*/  LOP3.LUT R9, R9, R0, RZ, 0x3c, !PT ;  /* 0x0000000009097212 */ /* 0x000fe200078e3cff */
[----:B-1----:R-:W-:Y:S01]  /*5630*/  IMAD.U32 R7, RZ, RZ, UR4 ;  /* 0x00000004ff077e24 */ /* 0x002fe2000f8e00ff */
[----:B------:R-:W-:Y:S04]  /*5640*/  @!P1 R2UR UR4, R6 ;  /* 0x00000000060492ca */ /* 0x000fe800000e0000 */
[----:B------:R-:W-:Y:S11]  /*5650*/  @!P1 R2UR UR5, R7 ;  /* 0x00000000070592ca */ /* 0x000ff600000e0000 */
[----:B------:R-:W-:Y:S02]  /*5660*/  @!UPT UIADD3 URZ, UPT, UPT, URZ, URZ, URZ ;  /* 0x000000fffffff290 */ /* 0x000fe4000fffe0ff */
[----:B------:R1:W-:Y:S01]  /*5670*/  @!UP0 UTMALDG.3D [UR8], [UR4], desc[UR6] ;  /* 0x00000608040085b4 */ /* 0x0003e20008011000 */
[----:B------:R1:W-:Y:S01]  /*5680*/  @!P1 SYNCS.ARRIVE.TRANS64.RED.A0TR RZ, [UR21+0x58], R3 ;  /* 0x00005803ffff99a7 */ /* 0x0003e20008300415 */
[----:B------:R-:W-:Y:S01]  /*5690*/  SYNCS.ARRIVE.TRANS64.RED.A1T0 RZ, [UR29], RZ ;  /* 0x000000ffffff79a7 */ /* 0x000fe2000810041d */
[----:B------:R-:W-:Y:S05]  /*56a0*/  BRA.U UP2, `(.L_x_89) ;  /* 0xffffffe902d87547 */ /* 0x000fea000b83ffff */
[----:B------:R-:W2:Y:S02]  /*56b0*/  SYNCS.PHASECHK.TRANS64.TRYWAIT P0, [UR21+0x60], R5 ;  /* 0x00006005ff0075a7 */ /* 0x000ea40008001115 */
[----:B--2---:R-:W-:Y:S05]  /*56c0*/  @!P0 BRA `(.L_x_90) ;  /* 0x0000006800f48947 */ /* 0x004fea0003800000 */
.L_x_220:
[----:B------:R-:W4:Y:S02]  /*56d0*/  SYNCS.PHASECHK.TRANS64.TRYWAIT P0, [UR21+0x68], R5 ;  /* 0x00006805ff0075a7 */ /* 0x000f240008001115 */
[----:B----4-:R-:W-:Y:S05]  /*56e0*/  @!P0 BRA `(.L_x_91) ;  /* 0x0000006c00048947 */ /* 0x010fea0003800000 */
.L_x_222:
[----:B------:R-:W4:Y:S01]  /*56f0*/  SYNCS.PHASECHK.TRANS64.TRYWAIT P0, [UR21+0x70], R5 ;  /* 0x00007005ff0075a7 */ /* 0x000f220008001115 */
[----:B--2---:R-:W-:Y:S01]  /*5700*/  HFMA2 R0, -RZ, RZ, 0, 5.9604644775390625e-08 ;  /* 0x00000001ff007431 */ /* 0x004fe200000001ff */
[----:B----4-:R-:W-:Y:S06]  /*5710*/  @!P0 BRA `(.L_x_92) ;  /* 0x0000006c00108947 */ /* 0x010fec0003800000 */
.L_x_224:
[----:B--2---:R-:W-:Y:S02]  /*5720*/  MOV R2, UR21 ;  /* 0x0000001500027c02 */ /* 0x004fe40008000f00 */
[----:B-1----:R-:W-:-:S07]  /*5730*/  SHF.L.U32 R3, R0, 0x1f, RZ ;  /* 0x0000001f00037819 */ /* 0x002fce00000006ff */
.L_x_93:
[----:B-1----:R1:W2:Y:S02]  /*5740*/  SYNCS.PHASECHK.TRANS64.TRYWAIT P0, [R2+URZ+0x78], R3 ;  /* 0x00007803020075a7 */ /* 0x0022a400080011ff */
[----:B--2---:R-:W-:Y:S05]  /*5750*/  @!P0 NANOSLEEP.SYNCS 0x989680 ;  /* 0x009896800000895d */ /* 0x004fea0003900000 */
[----:B------:R-:W2:Y:S02]  /*5760*/  @!P0 SYNCS.PHASECHK.TRANS64 P0, [R2+URZ+0x78], R3 ;  /* 0x00007803020085a7 */ /* 0x000ea400080010ff */
[----:B--23--:R-:W-:Y:S05]  /*5770*/  @P0 EXIT ;  /* 0x000000000000094d */ /* 0x00cfea0003800000 */
[----:B------:R-:W-:Y:S05]  /*5780*/  BRA `(.L_x_93) ;  /* 0xfffffffc00ec7947 */ /* 0x000fea000383ffff */
.L_x_74:
[----:B------:R-:W-:-:S06]  /*5790*/  UISETP.GE.AND UP0, UPT, UR18, 0x4, UPT ;  /* 0x000000041200788c */ /* 0x000fcc000bf06270 */
[----:B------:R-:W-:-:S13]  /*57a0*/  PLOP3.LUT P0, PT, PT, PT, UP0, 0x80, 0x8 ;  /* 0x000000000008781c */ /* 0x000fda0003f0f008 */
[----:B-1----:R-:W-:Y:S05]  /*57b0*/  @!P0 EXIT ;  /* 0x000000000000894d */ /* 0x002fea0003800000 */
[----:B------:R-:W1:Y:S08]  /*57c0*/  S2UR UR4, SR_CgaCtaId ;  /* 0x00000000000479c3 */ /* 0x000e700000008800 */
[----:B------:R-:W-:Y:S01]  /*57d0*/  BAR.SYNC.DEFER_BLOCKING 0x6, 0xa0 ;  /* 0x0182800000007b1d */ /* 0x000fe20000010000 */
[C---:B------:R-:W-:Y:S01]  /*57e0*/  IMAD.SHL.U32 R5, R75.reuse, 0x20, RZ ;  /* 0x000000204b057824 */ /* 0x040fe200078e00ff */
[C---:B------:R-:W-:Y:S01]  /*57f0*/  R2P PR, R75.reuse, 0x6 ;  /* 0x000000064b007804 */ /* 0x040fe20000000000 */
[C---:B------:R-:W-:Y:S01]  /*5800*/  IMAD.SHL.U32 R2, R75.reuse, 0x4, RZ ;  /* 0x000000044b027824 */ /* 0x040fe200078e00ff */
[----:B------:R-:W-:Y:S01]  /*5810*/  CS2R R70, SRZ ;  /* 0x0000000000467805 */ /* 0x000fe2000001ff00 */
[----:B------:R-:W-:Y:S01]  /*5820*/  IMAD.U32 R23, R75, 0x10000, RZ ;  /* 0x000100004b177824 */ /* 0x000fe200078e00ff */
[----:B------:R-:W-:-:S02]  /*5830*/  UMOV UR43, 0x400 ;  /* 0x00000400002b7882 */ /* 0x000fc40000000000 */
[----:B------:R-:W2:Y:S01]  /*5840*/  LDC.64 R60, c[0x0][0x8b0] ;  /* 0x00022c00ff3c7b82 */ /* 0x000ea20000000a00 */
[----:B------:R-:W-:Y:S01]  /*5850*/  LOP3.LUT R3, R5, 0xe0, RZ, 0xc0, !PT ;  /* 0x000000e005037812 */ /* 0x000fe200078ec0ff */
[----:B------:R-:W-:Y:S01]  /*5860*/  IMAD.SHL.U32 R62, R75, 0x10, RZ ;  /* 0x000000104b3e7824 */ /* 0x000fe200078e00ff */
[----:B------:R-:W-:Y:S01]  /*5870*/  LOP3.LUT R5, R5, 0x100, RZ, 0xc0, !PT ;  /* 0x0000010005057812 */ /* 0x000fe200078ec0ff */
[----:B------:R-:W-:Y:S01]  /*5880*/  IMAD.MOV.U32 R74, RZ, RZ, 0x10 ;  /* 0x00000010ff4a7424 */ /* 0x000fe200078e00ff */
[----:B------:R-:W-:Y:S01]  /*5890*/  LOP3.LUT R2, R3, 0x1c, R2, 0xf8, !PT ;  /* 0x0000001c03027812 */ /* 0x000fe200078ef802 */
[----:B------:R-:W-:Y:S01]  /*58a0*/  IMAD.MOV.U32 R73, RZ, RZ, 0x20 ;  /* 0x00000020ff497424 */ /* 0x000fe200078e00ff */
[----:B------:R-:W-:Y:S01]  /*58b0*/  SHF.R.U32.HI R3, RZ, 0x2, R75 ;  /* 0x00000002ff037819 */ /* 0x000fe2000001164b */
[----:B------:R-:W3:Y:S01]  /*58c0*/  LDC.64 R42, c[0x0][0x8a8] ;  /* 0x00022a00ff2a7b82 */ /* 0x000ee20000000a00 */
[----:B------:R-:W-:Y:S01]  /*58d0*/  LOP3.LUT R23, R23, 0x600000, RZ, 0xc0, !PT ;  /* 0x0060000017177812 */ /* 0x000fe200078ec0ff */
[----:B------:R-:W-:Y:S01]  /*58e0*/  IMAD.MOV.U32 R22, RZ, RZ, RZ ;  /* 0x000000ffff167224 */ /* 0x000fe200078e00ff */
[----:B------:R-:W-:Y:S01]  /*58f0*/  LOP3.LUT R62, R5, 0x600, R62, 0xf8, !PT ;  /* 0x00000600053e7812 */ /* 0x000fe200078ef83e */
[----:B------:R-:W-:Y:S01]  /*5900*/  IMAD.MOV.U32 R72, RZ, RZ, RZ ;  /* 0x000000ffff487224 */ /* 0x000fe200078e00ff */
[----:B------:R-:W-:Y:S01]  /*5910*/  LOP3.LUT R3, R2, 0x4, R3, 0x78, !PT ;  /* 0x0000000402037812 */ /* 0x000fe200078e7803 */
[----:B------:R-:W4:Y:S01]  /*5920*/  LDCU UR62, c[0x0][0x370] ;  /* 0x00006e00ff3e77ac */ /* 0x000f220008000800 */
[----:B------:R-:W-:-:S02]  /*5930*/  LOP3.LUT R75, R75, 0x60, RZ, 0xc0, !PT ;  /* 0x000000604b4b7812 */ /* 0x000fc400078ec0ff */
[----:B------:R-:W-:Y:S01]  /*5940*/  LOP3.LUT R62, R62, R3, RZ, 0xfc, !PT ;  /* 0x000000033e3e7212 */ /* 0x000fe200078efcff */
[----:B-1----:R-:W-:Y:S01]  /*5950*/  ULEA UR43, UR4, UR43, 0x18 ;  /* 0x0000002b042b7291 */ /* 0x002fe2000f8ec0ff */
[----:B------:R-:W-:Y:S01]  /*5960*/  SEL R74, R74, 0xfffffff0, !P2 ;  /* 0xfffffff04a4a7807 */ /* 0x000fe20005000000 */
[----:B------:R-:W1:Y:S01]  /*5970*/  LDCU.64 UR4, c[0x0][0x890] ;  /* 0x00011200ff0477ac */ /* 0x000e620008000a00 */
[----:B------:R-:W-:Y:S01]  /*5980*/  SEL R73, R73, 0xffffffe0, !P1 ;  /* 0xffffffe049497807 */ /* 0x000fe20004800000 */
[----:B------:R-:W2:Y:S05]  /*5990*/  LDCU.64 UR54, c[0x0][0x348] ;  /* 0x00006900ff3677ac */ /* 0x000eaa0008000a00 */
[----:B------:R-:W4:Y:S01]  /*59a0*/  LDS R0, [UR43+0x140] ;  /* 0x0001402bff007984 */ /* 0x000f220008000800 */
[----:B------:R-:W2:Y:S01]  /*59b0*/  LDCU UR42, c[0x0][0xb0c] ;  /* 0x00016180ff2a77ac */ /* 0x000ea20008000800 */
[----:B------:R-:W2:Y:S01]  /*59c0*/  LDCU UR39, c[0x0][0xb30] ;  /* 0x00016600ff2777ac */ /* 0x000ea20008000800 */
[----:B------:R-:W2:Y:S01]  /*59d0*/  LDCU.64 UR60, c[0x0][0x888] ;  /* 0x00011100ff3c77ac */ /* 0x000ea20008000a00 */
[----:B-1----:R-:W-:Y:S01]  /*59e0*/  IMAD.U32 R77, RZ, RZ, UR4 ;  /* 0x00000004ff4d7e24 */ /* 0x002fe2000f8e00ff */
[----:B------:R-:W-:Y:S01]  /*59f0*/  UIADD3 UR4, UPT, UPT, UR43, 0x400, URZ ;  /* 0x000004002b047890 */ /* 0x000fe2000fffe0ff */
[----:B------:R-:W-:Y:S01]  /*5a00*/  IMAD.U32 R76, RZ, RZ, UR5 ;  /* 0x00000005ff4c7e24 */ /* 0x000fe2000f8e00ff */
[----:B------:R-:W1:Y:S04]  /*5a10*/  LDCU.64 UR40, c[0x0][0xb28] ;  /* 0x00016500ff2877ac */ /* 0x000e680008000a00 */
[----:B------:R-:W-:Y:S01]  /*5a20*/  IMAD.U32 R68, RZ, RZ, UR4 ;  /* 0x00000004ff447e24 */ /* 0x000fe2000f8e00ff */
[----:B------:R-:W1:Y:S01]  /*5a30*/  LDCU.128 UR56, c[0x0][0xb10] ;  /* 0x00016200ff3877ac */ /* 0x000e620008000c00 */
[----:B------:R-:W1:Y:S01]  /*5a40*/  LDCU UR53, c[0x0][0x374] ;  /* 0x00006e80ff3577ac */ /* 0x000e620008000800 */
[----:B------:R-:W-:Y:S01]  /*5a50*/  UMOV UR52, URZ ;  /* 0x000000ff00347c82 */ /* 0x000fe20008000000 */
[----:B------:R-:W-:Y:S01]  /*5a60*/  UMOV UR47, URZ ;  /* 0x000000ff002f7c82 */ /* 0x000fe20008000000 */
[----:B-1234-:R-:W-:-:S07]  /*5a70*/  IMAD.IADD R23, R0, 0x1, R23 ;  /* 0x0000000100177824 */ /* 0x01efce00078e0217 */
.L_x_169:
[C---:B------:R-:W-:Y:S02]  /*5a80*/  LEA R3, R70.reuse, UR43, 0x3 ;  /* 0x0000002b46037c11 */ /* 0x040fe4000f8e18ff */
[----:B------:R-:W-:Y:S02]  /*5a90*/  SHF.L.U32 R0, R71, 0x1f, RZ ;  /* 0x0000001f47007819 */ /* 0x000fe400000006ff */
[----:B-1----:R-:W-:Y:S02]  /*5aa0*/  LEA R5, R70, UR43, 0x4 ;  /* 0x0000002b46057c11 */ /* 0x002fe4000f8e20ff */
[----:B------:R-:W1:Y:S02]  /*5ab0*/  SYNCS.PHASECHK.TRANS64.TRYWAIT P0, [R3+URZ+0x90], R0 ;  /* 0x00009000030075a7 */ /* 0x000e6400080011ff */
[----:B-1----:R-:W-:Y:S05]  /*5ac0*/  @!P0 BRA `(.L_x_94) ;  /* 0x00000068003c8947 */ /* 0x002fea0003800000 */
.L_x_225:
[----:B------:R-:W2:Y:S01]  /*5ad0*/  LDS.128 R4, [R5+0x120] ;  /* 0x0001200005047984 */ /* 0x000ea20000000c00 */
[----:B------:R-:W-:Y:S01]  /*5ae0*/  UISETP.GE.AND UP0, UPT, UR45, 0x1, UPT ;  /* 0x000000012d00788c */ /* 0x000fe2000bf06270 */
[----:B------:R-:W-:Y:S01]  /*5af0*/  @!PT LDS RZ, [RZ] ;  /* 0x00000000fffff984 */ /* 0x000fe20000000800 */
[----:B------:R-:W-:Y:S01]  /*5b00*/  @!PT LDS RZ, [RZ] ;  /* 0x00000000fffff984 */ /* 0x000fe20000000800 */
[----:B------:R-:W-:Y:S01]  /*5b10*/  @!PT LDS RZ, [RZ] ;  /* 0x00000000fffff984 */ /* 0x000fe20000000800 */
[----:B------:R-:W-:Y:S01]  /*5b20*/  @!PT LDS RZ, [RZ] ;  /* 0x00000000fffff984 */ /* 0x000fe20000000800 */
[----:B------:R3:W-:Y:S06]  /*5b30*/  MEMBAR.ALL.CTA ;  /* 0x0000000000007992 */ /* 0x0007ec0000008000 */
[----:B---3--:R-:W3:Y:S01]  /*5b40*/  FENCE.VIEW.ASYNC.S ;  /* 0x00000000000073c6 */ /* 0x008ee20000000000 */
[----:B--2---:R-:W-:Y:S11]  /*5b50*/  LOP3.LUT P0, RZ, R6, 0x1, RZ, 0xc0, !PT ;  /* 0x0000000106ff7812 */ /* 0x004ff6000780c0ff */
[----:B------:R-:W-:Y:S02]  /*5b60*/  @!UPT UIADD3 URZ, UPT, UPT, URZ, URZ, URZ ;  /* 0x000000fffffff290 */ /* 0x000fe4000fffe0ff */
[----:B---3--:R-:W-:Y:S01]  /*5b70*/  VOTEU.ANY UP1, P0 ;  /* 0x0000000000ff7886 */ /* 0x008fe20000020100 */
[----:B------:R-:W-:Y:S01]  /*5b80*/  PLOP3.LUT P0, PT, PT, PT, UP1, 0x80, 0x8 ;  /* 0x000000000008781c */ /* 0x000fe20003f0f018 */
[----:B------:R-:W-:Y:S06]  /*5b90*/  UP2UR UR4, UPR, URZ, 0x2 ;  /* 0x00000002ff047883 */ /* 0x000fec0008000000 */
[----:B------:R-:W-:Y:S06]  /*5ba0*/  IMAD.U32 R78, RZ, RZ, UR4 ;  /* 0x00000004ff4e7e24 */ /* 0x000fec000f8e00ff */
[----:B-1----:R-:W-:Y:S02]  /*5bb0*/  @P0 SHF.R.U32.HI R0, RZ, 0x10, R5 ;  /* 0x00000010ff000819 */ /* 0x002fe40000011605 */
        /* <DEDUP_REMOVED lines=12> */
[----:B------:R-:W2:Y:S01]  /*5c80*/  LDCU UR12, c[0x0][0xb20] ;  /* 0x00016400ff0c77ac */ /* 0x000ea20008000800 */
[----:B------:R-:W-:Y:S02]  /*5c90*/  UIMAD.WIDE.U32 UR4, UR53, UR59, URZ ;  /* 0x0000003b350472a5 */ /* 0x000fe4000f8e00ff */
[----:B------:R-:W-:Y:S02]  /*5ca0*/  UIMAD.WIDE.U32 UR6, UR62, UR56, URZ ;  /* 0x000000383e0672a5 */ /* 0x000fe4000f8e00ff */
[----:B------:R-:W-:Y:S02]  /*5cb0*/  UISETP.NE.AND UP0, UPT, UR58, 0x1, UPT ;  /* 0x000000013a00788c */ /* 0x000fe4000bf05270 */
[----:B------:R-:W-:Y:S02]  /*5cc0*/  UIMAD.WIDE.U32 UR8, UR37, UR59, URZ ;  /* 0x0000003b250872a5 */ /* 0x000fe4000f8e00ff */
[----:B------:R-:W-:Y:S02]  /*5cd0*/  UIMAD.WIDE.U32 UR10, UR38, UR56, URZ ;  /* 0x00000038260a72a5 */ /* 0x000fe4000f8e00ff */
[----:B------:R-:W-:Y:S02]  /*5ce0*/  UISETP.NE.AND UP1, UPT, UR42, 0x1, UPT ;  /* 0x000000012a00788c */ /* 0x000fe4000bf25270 */
[----:B------:R-:W-:Y:S01]  /*5cf0*/  UISETP.NE.AND UP2, UPT, UR45, 0x1, UPT ;  /* 0x000000012d00788c */ /* 0x000fe2000bf45270 */
[----:B------:R-:W-:Y:S02]  /*5d00*/  UMOV UR4, UR5 ;  /* 0x0000000500047c82 */ /* 0x000fe40008000000 */
[----:B--2---:R-:W-:Y:S03]  /*5d10*/  USHF.R.U32.HI UR5, URZ, UR12, UR4 ;  /* 0x0000000cff057299 */ /* 0x004fe60008011604 */
[----:B------:R-:W-:Y:S02]  /*5d20*/  UMOV UR4, UR7 ;  /* 0x0000000700047c82 */ /* 0x000fe40008000000 */
[----:B------:R-:W-:Y:S02]  /*5d30*/  USHF.R.U32.HI UR7, URZ, UR57, UR4 ;  /* 0x00000039ff077299 */ /* 0x000fe40008011604 */
[----:B------:R-:W-:Y:S02]  /*5d40*/  USEL UR4, UR53, UR5, !UP0 ;  /* 0x0000000535047287 */ /* 0x000fe4000c000000 */
[----:B------:R-:W-:Y:S01]  /*5d50*/  USEL UR7, UR62, UR7, !UP1 ;  /* 0x000000073e077287 */ /* 0x000fe2000c800000 */
[----:B------:R-:W-:Y:S01]  /*5d60*/  UMOV UR5, UR9 ;  /* 0x0000000900057c82 */ /* 0x000fe20008000000 */
[----:B------:R-:W-:Y:S02]  /*5d70*/  UIMAD.WIDE.U32 UR8, UR4, UR40, URZ ;  /* 0x00000028040872a5 */ /* 0x000fe4000f8e00ff */
[----:B------:R-:W-:Y:S03]  /*5d80*/  USHF.R.U32.HI UR6, URZ, UR12, UR5 ;  /* 0x0000000cff067299 */ /* 0x000fe60008011605 */
[----:B------:R-:W-:Y:S01]  /*5d90*/  UMOV UR5, UR11 ;  /* 0x0000000b00057c82 */ /* 0x000fe20008000000 */
[----:B------:R-:W-:Y:S02]  /*5da0*/  UIMAD.WIDE.U32 UR10, UR7, UR40, URZ ;  /* 0x00000028070a72a5 */ /* 0x000fe4000f8e00ff */
[----:B------:R-:W-:Y:S02]  /*5db0*/  USHF.R.U32.HI UR12, URZ, UR57, UR5 ;  /* 0x00000039ff0c7299 */ /* 0x000fe40008011605 */
[----:B------:R-:W-:Y:S01]  /*5dc0*/  USEL UR6, UR37, UR6, !UP0 ;  /* 0x0000000625067287 */ /* 0x000fe2000c000000 */
[----:B------:R-:W-:Y:S02]  /*5dd0*/  UMOV UR5, UR9 ;  /* 0x0000000900057c82 */ /* 0x000fe40008000000 */
[----:B------:R-:W-:Y:S01]  /*5de0*/  UMOV UR10, UR11 ;  /* 0x0000000b000a7c82 */ /* 0x000fe20008000000 */
[----:B------:R-:W-:Y:S02]  /*5df0*/  @UP2 USHF.R.U32.HI UR4, URZ, UR41, UR5 ;  /* 0x00000029ff042299 */ /* 0x000fe40008011605 */
[----:B------:R-:W-:Y:S02]  /*5e00*/  @UP2 USHF.R.U32.HI UR7, URZ, UR41, UR10 ;  /* 0x00000029ff072299 */ /* 0x000fe4000801160a */
[----:B------:R-:W-:Y:S02]  /*5e10*/  UIMAD UR4, UR45, UR4, URZ ;  /* 0x000000042d0472a4 */ /* 0x000fe4000f8e02ff */
[----:B------:R-:W-:Y:S02]  /*5e20*/  UIMAD.WIDE.U32 UR10, UR6, UR40, URZ ;  /* 0x00000028060a72a5 */ /* 0x000fe4000f8e00ff */
[----:B------:R-:W-:Y:S02]  /*5e30*/  USEL UR5, UR38, UR12, !UP1 ;  /* 0x0000000c26057287 */ /* 0x000fe4000c800000 */
[----:B------:R-:W-:Y:S02]  /*5e40*/  UIMAD UR8, UR45, UR7, URZ ;  /* 0x000000072d0872a4 */ /* 0x000fe4000f8e02ff */
[----:B------:R-:W-:Y:S03]  /*5e50*/  UISETP.GE.AND UP0, UPT, UR6, UR4, UPT ;  /* 0x000000040600728c */ /* 0x000fe6000bf06270 */
[----:B------:R-:W-:Y:S01]  /*5e60*/  UMOV UR4, UR11 ;  /* 0x0000000b00047c82 */ /* 0x000fe20008000000 */
[----:B------:R-:W-:Y:S02]  /*5e70*/  UISETP.GE.OR UP0, UPT, UR5, UR8, UP0 ;  /* 0x000000080500728c */ /* 0x000fe40008706670 */
[----:B------:R-:W-:Y:S02]  /*5e80*/  USHF.R.U32.HI UR4, URZ, UR41, UR4 ;  /* 0x00000029ff047299 */ /* 0x000fe40008011604 */
[----:B------:R-:W-:Y:S02]  /*5e90*/  UIMAD.WIDE.U32 UR8, UR5, UR40, URZ ;  /* 0x00000028050872a5 */ /* 0x000fe4000f8e00ff */
[----:B------:R-:W-:Y:S02]  /*5ea0*/  USEL UR11, UR6, UR4, !UP2 ;  /* 0x00000004060b7287 */ /* 0x000fe4000d000000 */
[----:B------:R-:W-:Y:S02]  /*5eb0*/  UIADD3 UR8, UPT, UPT, -UR5, URZ, URZ ;  /* 0x000000ff05087290 */ /* 0x000fe4000fffe1ff */
[----:B------:R-:W-:Y:S01]  /*5ec0*/  UIADD3 UR10, UPT, UPT, -UR11, URZ, URZ ;  /* 0x000000ff0b0a7290 */ /* 0x000fe2000fffe1ff */
[----:B------:R-:W-:Y:S01]  /*5ed0*/  @!UP0 UMOV UR4, UR9 ;  /* 0x0000000900048c82 */ /* 0x000fe20008000000 */
[----:B------:R-:W-:Y:S02]  /*5ee0*/  UIADD3 UR9, UPT, UPT, -UR6, URZ, URZ ;  /* 0x000000ff06097290 */ /* 0x000fe4000fffe1ff */
[----:B------:R-:W-:Y:S02]  /*5ef0*/  @!UP0 USHF.R.U32.HI UR4, URZ, UR41, UR4 ;  /* 0x00000029ff048299 */ /* 0x000fe40008011604 */
[----:B------:R-:W-:Y:S02]  /*5f00*/  UIMAD UR10, UR45, UR10, UR6 ;  /* 0x0000000a2d0a72a4 */ /* 0x000fe4000f8e0206 */
[----:B------:R-:W-:Y:S04]  /*5f10*/  @!UP0 USEL UR4, UR5, UR4, !UP2 ;  /* 0x0000000405048287 */ /* 0x000fe8000d000000 */
[----:B------:R-:W-:Y:S02]  /*5f20*/  @!UP0 UIMAD UR10, UR7, UR10, UR4 ;  /* 0x0000000a070a82a4 */ /* 0x000fe4000f8e0204 */
[----:B------:R-:W-:Y:S02]  /*5f30*/  @!UP0 UIADD3 UR11, UPT, UPT, UR11, -UR4, URZ ;  /* 0x800000040b0b8290 */ /* 0x000fe4000fffe0ff */
[----:B------:R-:W-:Y:S02]  /*5f40*/  UIMAD UR7, UR42, UR8, UR38 ;  /* 0x000000082a0772a4 */ /* 0x000fe4000f8e0226 */
[----:B------:R-:W-:Y:S02]  /*5f50*/  @!UP0 UIMAD UR6, UR11, UR45, UR5 ;  /* 0x0000002d0b0682a4 */ /* 0x000fe4000f8e0205 */
[----:B------:R-:W-:Y:S01]  /*5f60*/  UIMAD UR4, UR58, UR9, UR37 ;  /* 0x000000093a0472a4 */ /* 0x000fe2000f8e0225 */
[----:B------:R-:W-:Y:S02]  /*5f70*/  @!UP0 UMOV UR5, UR10 ;  /* 0x0000000a00058c82 */ /* 0x000fe40008000000 */
[----:B------:R-:W-:Y:S02]  /*5f80*/  UIMAD UR38, UR5, UR42, UR7 ;  /* 0x0000002a052672a4 */ /* 0x000fe4000f8e0207 */
[----:B------:R-:W-:Y:S11]  /*5f90*/  UIMAD UR37, UR6, UR58, UR4 ;  /* 0x0000003a062572a4 */ /* 0x000ff6000f8e0204 */
[----:B------:R-:W-:Y:S01]  /*5fa0*/  @!UPT UIADD3 URZ, UPT, UPT, URZ, URZ, URZ ;  /* 0x000000fffffff290 */ /* 0x000fe2000fffe0ff */
.L_x_95:
[----:B------:R-:W-:Y:S01]  /*5fb0*/  UISETP.NE.AND UP0, UPT, UR39, 0x1, UPT ;  /* 0x000000012700788c */ /* 0x000fe2000bf05270 */
[----:B------:R-:W-:Y:S01]  /*5fc0*/  LOP3.LUT P0, RZ, R68, 0x3f0, RZ, 0xc0, !PT ;  /* 0x000003f044ff7812 */ /* 0x000fe2000780c0ff */
[----:B------:R-:W-:Y:S01]  /*5fd0*/  USHF.L.U32 UR50, UR30, 0x6, URZ ;  /* 0x000000061e327899 */ /* 0x000fe200080006ff */
[----:B------:R-:W-:Y:S01]  /*5fe0*/  BSSY.RECONVERGENT B6, `(.L_x_96) ;  /* 0x0000034000067945 */ /* 0x000fe20003800200 */
[----:B------:R-:W-:Y:S01]  /*5ff0*/  USHF.L.U32 UR49, UR31, 0x8, URZ ;  /* 0x000000081f317899 */ /* 0x000fe200080006ff */
[----:B------:R-:W-:Y:S06]  /*6000*/  IADD3 R70, PT, PT, R70, 0x1, RZ ;  /* 0x0000000146467810 */ /* 0x000fec0007ffe0ff */
[----:B------:R-:W2:Y:S01]  /*6010*/  @!UP0 LDCU.128 UR12, c[0x0][0xb10] ;  /* 0x00016200ff0c87ac */ /* 0x000ea20008000c00 */
[----:B------:R-:W3:Y:S01]  /*6020*/  @!UP0 LDCU UR5, c[0x0][0xb0c] ;  /* 0x00016180ff0587ac */ /* 0x000ee20008000800 */
[----:B------:R-:W4:Y:S01]  /*6030*/  @!UP0 LDCU UR10, c[0x0][0xb20] ;  /* 0x00016400ff0a87ac */ /* 0x000f220008000800 */
[----:B--2---:R-:W-:Y:S02]  /*6040*/  UIMAD.WIDE.U32 UR8, UR38, UR12, URZ ;  /* 0x0000000c260872a5 */ /* 0x004fe4000f8e00ff */
[----:B------:R-:W-:Y:S02]  /*6050*/  UIMAD.WIDE.U32 UR6, UR37, UR15, URZ ;  /* 0x0000000f250672a5 */ /* 0x000fe4000f8e00ff */
[----:B------:R-:W-:Y:S03]  /*6060*/  @!UP0 UISETP.NE.AND UP1, UPT, UR14, 0x1, UPT ;  /* 0x000000010e00888c */ /* 0x000fe6000bf25270 */
[----:B------:R-:W-:Y:S01]  /*6070*/  @!UP0 UMOV UR4, UR9 ;  /* 0x0000000900048c82 */ /* 0x000fe20008000000 */
[----:B---3--:R-:W-:Y:S02]  /*6080*/  @!UP0 UISETP.NE.AND UP2, UPT, UR5, 0x1, UPT ;  /* 0x000000010500888c */ /* 0x008fe4000bf45270 */
[----:B------:R-:W-:Y:S01]  /*6090*/  @!UP0 USHF.R.U32.HI UR4, URZ, UR13, UR4 ;  /* 0x0000000dff048299 */ /* 0x000fe20008011604 */
[----:B------:R-:W-:Y:S02]  /*60a0*/  @!UP0 UMOV UR6, UR7 ;  /* 0x0000000700068c82 */ /* 0x000fe40008000000 */
[----:B----4-:R-:W-:Y:S02]  /*60b0*/  @!UP0 USHF.R.U32.HI UR6, URZ, UR10, UR6 ;  /* 0x0000000aff068299 */ /* 0x010fe40008011606 */
[----:B------:R-:W-:Y:S02]  /*60c0*/  @!UP0 USEL UR7, UR38, UR4, !UP2 ;  /* 0x0000000426078287 */ /* 0x000fe4000d000000 */
[----:B------:R-:W-:Y:S04]  /*60d0*/  @!UP0 USEL UR6, UR37, UR6, !UP1 ;  /* 0x0000000625068287 */ /* 0x000fe8000c800000 */
[----:B------:R-:W-:Y:S02]  /*60e0*/  @!UP0 UIADD3 UR4, UPT, UPT, -UR7, UR6, URZ ;  /* 0x0000000607048290 */ /* 0x000fe4000fffe1ff */
[----:B------:R-:W-:Y:S02]  /*60f0*/  @!UP0 UIADD3 UR6, UPT, UPT, UR7, -UR6, URZ ;  /* 0x8000000607068290 */ /* 0x000fe4000fffe0ff */
[----:B------:R-:W-:Y:S02]  /*6100*/  @!UP0 UIMAD UR38, UR4, UR5, UR38 ;  /* 0x00000005042682a4 */ /* 0x000fe4000f8e0226 */
[----:B------:R-:W-:Y:S01]  /*6110*/  @!UP0 UIMAD UR37, UR6, UR14, UR37 ;  /* 0x0000000e062582a4 */ /* 0x000fe2000f8e0225 */
[----:B------:R-:W-:Y:S11]  /*6120*/  @!P0 BRA `(.L_x_97) ;  /* 0x00000000007c8947 */ /* 0x000ff60003800000 */
[----:B------:R-:W2:Y:S01]  /*6130*/  LDCU.64 UR8, c[0x4][0x80] ;  /* 0x01001000ff0877ac */ /* 0x000ea20008000a00 */
[----:B------:R-:W-:Y:S01]  /*6140*/  MOV R2, 0x0 ;  /* 0x0000000000027802 */ /* 0x000fe20000000f00 */
[----:B------:R-:W-:Y:S02]  /*6150*/  HFMA2 R12, -RZ, RZ, 0, 5.9604644775390625e-08 ;  /* 0x00000001ff0c7431 */ /* 0x000fe400000001ff */
[----:B------:R-:W-:Y:S01]  /*6160*/  IMAD.MOV.U32 R8, RZ, RZ, 0x70 ;  /* 0x00000070ff087424 */ /* 0x000fe200078e00ff */
[----:B------:R3:W4:Y:S01]  /*6170*/  LDC.64 R14, c[0x4][R2] ;  /* 0x01000000020e7b82 */ /* 0x0007220000000a00 */
[----:B------:R-:W1:Y:S01]  /*6180*/  LDCU.64 UR6, c[0x4][0x88] ;  /* 0x01001100ff0677ac */ /* 0x000e620008000a00 */
[----:B------:R-:W-:Y:S01]  /*6190*/  IMAD.MOV.U32 R13, RZ, RZ, RZ ;  /* 0x000000ffff0d7224 */ /* 0x000fe200078e00ff */
[----:B------:R-:W1:Y:S01]  /*61a0*/  LDCU.64 UR4, c[0x4][0x8] ;  /* 0x01000100ff0477ac */ /* 0x000e620008000a00 */
[----:B--2---:R-:W-:Y:S01]  /*61b0*/  MOV R5, UR9 ;  /* 0x0000000900057c02 */ /* 0x004fe20008000f00 */
[----:B------:R-:W-:Y:S01]  /*61c0*/  IMAD.U32 R4, RZ, RZ, UR8 ;  /* 0x00000008ff047e24 */ /* 0x000fe2000f8e00ff */
[----:B-1----:R-:W-:Y:S01]  /*61d0*/  MOV R7, UR7 ;  /* 0x0000000700077c02 */ /* 0x002fe20008000f00 */
[----:B------:R-:W-:Y:S01]  /*61e0*/  IMAD.U32 R6, RZ, RZ, UR6 ;  /* 0x00000006ff067e24 */ /* 0x000fe2000f8e00ff */
[----:B------:R-:W-:Y:S01]  /*61f0*/  MOV R11, UR5 ;  /* 0x00000005000b7c02 */ /* 0x000fe20008000f00 */
[----:B------:R-:W-:Y:S02]  /*6200*/  IMAD.U32 R10, RZ, RZ, UR4 ;  /* 0x00000004ff0a7e24 */ /* 0x000fe4000f8e00ff */
[----:B------:R-:W-:Y:S07]  /*6210*/  LEPC R20, `(.L_x_98) ;  /* 0x000000001014794e */ /* 0x000fee0000000000 */
[----:B---345:R-:W-:Y:S05]  /*6220*/  CALL.ABS.NOINC R14 ;  /* 0x000000000e007343 */ /* 0x038fea0003c00000 */
.L_x_98:
[----:B------:R-:W1:Y:S01]  /*6230*/  LDCU.64 UR8, c[0x4][0x80] ;  /* 0x01001000ff0877ac */ /* 0x000e620008000a00 */
[----:B------:R-:W2:Y:S01]  /*6240*/  LDC.64 R2, c[0x4][R2] ;  /* 0x0100000002027b82 */ /* 0x000ea20000000a00 */
[----:B------:R-:W-:Y:S02]  /*6250*/  HFMA2 R12, -RZ, RZ, 0, 5.9604644775390625e-08 ;  /* 0x00000001ff0c7431 */ /* 0x000fe400000001ff */
[----:B------:R-:W-:Y:S02]  /*6260*/  IMAD.MOV.U32 R8, RZ, RZ, 0x70 ;  /* 0x00000070ff087424 */ /* 0x000fe400078e00ff */
[----:B------:R-:W-:Y:S01]  /*6270*/  IMAD.MOV.U32 R13, RZ, RZ, RZ ;  /* 0x000000ffff0d7224 */ /* 0x000fe200078e00ff */
[----:B------:R-:W3:Y:S01]  /*6280*/  LDCU.64 UR6, c[0x4][0x88] ;  /* 0x01001100ff0677ac */ /* 0x000ee20008000a00 */
[----:B------:R-:W4:Y:S01]  /*6290*/  LDCU.64 UR4, c[0x4][0x8] ;  /* 0x01000100ff0477ac */ /* 0x000f220008000a00 */
[----:B-1----:R-:W-:Y:S02]  /*62a0*/  MOV R4, UR8 ;  /* 0x0000000800047c02 */ /* 0x002fe40008000f00 */
[----:B------:R-:W-:Y:S02]  /*62b0*/  MOV R5, UR9 ;  /* 0x0000000900057c02 */ /* 0x000fe40008000f00 */
[----:B---3--:R-:W-:Y:S01]  /*62c0*/  MOV R7, UR7 ;  /* 0x0000000700077c02 */ /* 0x008fe20008000f00 */
[----:B------:R-:W-:Y:S01]  /*62d0*/  IMAD.U32 R6, RZ, RZ, UR6 ;  /* 0x00000006ff067e24 */ /* 0x000fe2000f8e00ff */
[----:B----4-:R-:W-:Y:S01]  /*62e0*/  MOV R11, UR5 ;  /* 0x00000005000b7c02 */ /* 0x010fe20008000f00 */
[----:B------:R-:W-:Y:S02]  /*62f0*/  IMAD.U32 R10, RZ, RZ, UR4 ;  /* 0x00000004ff0a7e24 */ /* 0x000fe4000f8e00ff */
[----:B------:R-:W-:Y:S07]  /*6300*/  LEPC R20, `(.L_x_97) ;  /* 0x000000001014794e */ /* 0x000fee0000000000 */
[----:B--2---:R-:W-:Y:S05]  /*6310*/  CALL.ABS.NOINC R2 ;  /* 0x0000000002007343 */ /* 0x004fea0003c00000 */
.L_x_97:
[----:B------:R-:W-:Y:S05]  /*6320*/  BSYNC.RECONVERGENT B6 ;  /* 0x0000000000067941 */ /* 0x000fea0003800200 */
.L_x_96:
[----:B------:R-:W-:Y:S02]  /*6330*/  R2UR UR6, R67 ;  /* 0x00000000430672ca */ /* 0x000fe400000e0000 */
[----:B------:R-:W-:Y:S02]  /*6340*/  R2UR UR5, R77 ;  /* 0x000000004d0572ca */ /* 0x000fe400000e0000 */
[----:B------:R-:W-:Y:S02]  /*6350*/  R2UR UR4, R76 ;  /* 0x000000004c0472ca */ /* 0x000fe400000e0000 */
[----:B------:R-:W-:Y:S02]  /*6360*/  ISETP.NE.U32.AND P4, PT, R60, RZ, PT ;  /* 0x000000ff3c00720c */ /* 0x000fe40003f85070 */
[----:B------:R-:W-:Y:S02]  /*6370*/  ISETP.NE.U32.AND P2, PT, RZ, UR60, PT ;  /* 0x0000003cff007c0c */ /* 0x000fe4000bf45070 */
[----:B------:R-:W-:Y:S02]  /*6380*/  ISETP.NE.AND.EX P4, PT, R61, RZ, PT, P4 ;  /* 0x000000ff3d00720c */ /* 0x000fe40003f85340 */
[----:B------:R-:W-:Y:S01]  /*6390*/  ISETP.NE.AND.EX P2, PT, RZ, UR61, PT, P2 ;  /* 0x0000003dff007c0c */ /* 0x000fe2000bf45320 */
[----:B------:R-:W-:Y:S02]  /*63a0*/  UISETP.NE.AND UP2, UPT, UR6, URZ, UPT ;  /* 0x000000ff0600728c */ /* 0x000fe4000bf45270 */
[----:B------:R-:W-:Y:S04]  /*63b0*/  UISETP.NE.U32.AND UP0, UPT, UR5, URZ, UPT ;  /* 0x000000ff0500728c */ /* 0x000fe8000bf05070 */
[----:B------:R-:W-:Y:S01]  /*63c0*/  UISETP.NE.AND.EX UP1, UPT, UR4, URZ, UPT, UP0 ;  /* 0x000000ff0400728c */ /* 0x000fe2000bf25300 */
[----:B------:R-:W-:Y:S01]  /*63d0*/  PLOP3.LUT P1, PT, PT, PT, UP2, 0x80, 0x8 ;  /* 0x000000000008781c */ /* 0x000fe20003f2f028 */
[----:B------:R-:W-:Y:S03]  /*63e0*/  UPLOP3.LUT UP0, UPT, UPT, UPT, UPT, 0x40, 0x4 ;  /* 0x000000000004789c */ /* 0x000fe60003f0e870 */
[----:B------:R-:W-:Y:S06]  /*63f0*/  @UP2 UPLOP3.LUT UP0, UPT, UPT, UPT, UP1, 0x80, 0x8 ;  /* 0x000000000008289c */ /* 0x000fec0003f0f010 */
[----:B------:R-:W-:Y:S01]  /*6400*/  PLOP3.LUT P0, PT, PT, PT, UP0, 0x80, 0x8 ;  /* 0x000000000008781c */ /* 0x000fe20003f0f008 */
[----:B------:R-:W-:Y:S01]  /*6410*/  @!UPT UIADD3 URZ, UPT, UPT, URZ, URZ, URZ ;  /* 0x000000fffffff290 */ /* 0x000fe2000fffe0ff */
[----:B------:R-:W-:Y:S11]  /*6420*/  BRA.U !UP1, `(.L_x_99) ;  /* 0x0000000109407547 */ /* 0x000ff6000b800000 */
[----:B------:R-:W-:Y:S01]  /*6430*/  UISETP.NE.U32.AND UP0, UPT, UR60, URZ, UPT ;  /* 0x000000ff3c00728c */ /* 0x000fe2000bf05070 */
[----:B------:R-:W-:Y:S01]  /*6440*/  R2UR UR6, R77 ;  /* 0x000000004d0672ca */ /* 0x000fe200000e0000 */
[----:B------:R-:W2:Y:S01]  /*6450*/  LDCU.64 UR8, c[0x0][0x358] ;  /* 0x00006b00ff0877ac */ /* 0x000ea20008000a00 */
[----:B------:R-:W-:Y:S02]  /*6460*/  HFMA2 R63, -RZ, RZ, 0, 5.9604644775390625e-08 ;  /* 0x00000001ff3f7431 */ /* 0x000fe400000001ff */
[----:B-1----:R-:W-:Y:S01]  /*6470*/  IMAD.MOV.U32 R0, RZ, RZ, 0x1 ;  /* 0x00000001ff007424 */ /* 0x002fe200078e00ff */
[----:B------:R-:W-:Y:S06]  /*6480*/  UISETP.NE.AND.EX UP0, UPT, UR61, URZ, UPT, UP0 ;  /* 0x000000ff3d00728c */ /* 0x000fec000bf05300 */
[----:B------:R-:W-:Y:S05]  /*6490*/  PLOP3.LUT P3, PT, PT, PT, UP0, 0x80, 0x8 ;  /* 0x000000000008781c */ /* 0x000fea0003f6f008 */
[----:B------:R-:W1:Y:S01]  /*64a0*/  @UP0 LDCU.64 UR4, c[0x0][0x888] ;  /* 0x00011100ff0407ac */ /* 0x000e620008000a00 */
[----:B------:R-:W-:Y:S07]  /*64b0*/  @UP0 UIMAD UR6, UR36, UR6, URZ ;  /* 0x00000006240602a4 */ /* 0x000fee000f8e02ff */
[----:B------:R-:W-:Y:S01]  /*64c0*/  @!P3 PRMT R63, R0, 0x7610, R63 ;  /* 0x00007610003fb816 */ /* 0x000fe2000000003f */
[----:B-1----:R-:W-:Y:S06]  /*64d0*/  @UP0 UIMAD.WIDE UR4, UR6, 0x4, UR4 ;  /* 0x00000004060408a5 */ /* 0x002fec000f8e0204 */
[----:B------:R-:W-:Y:S02]  /*64e0*/  IMAD.U32 R2, RZ, RZ, UR4 ;  /* 0x00000004ff027e24 */ /* 0x000fe4000f8e00ff */
[----:B------:R-:W-:Y:S03]  /*64f0*/  IMAD.U32 R3, RZ, RZ, UR5 ;  /* 0x00000005ff037e24 */ /* 0x000fe6000f8e00ff */
[----:B------:R-:W1:Y:S02]  /*6500*/  @!UP0 LDCU UR4, c[0x0][0x880] ;  /* 0x00011000ff0487ac */ /* 0x000e640008000800 */
[----:B--2--5:R2:W5:Y:S02]  /*6510*/  @P3 LDG.E R27, desc[UR8][R2.64] ;  /* 0x00000008021b3981 */ /* 0x024564000c1e1900 */
[----:B-12---:R-:W-:Y:S02]  /*6520*/  @!P3 MOV R27, UR4 ;  /* 0x00000004001bbc02 */ /* 0x006fe40008000f00 */
.L_x_99:
[----:B------:R-:W-:Y:S05]  /*6530*/  @!P4 BRA `(.L_x_100) ;  /* 0x000000000024c947 */ /* 0x000fea0003800000 */
[----:B------:R-:W-:Y:S01]  /*6540*/  ISETP.NE.U32.AND P3, PT, R42, RZ, PT ;  /* 0x000000ff2a00720c */ /* 0x000fe20003f65070 */
[----:B------:R-:W2:Y:S03]  /*6550*/  LDCU.64 UR4, c[0x0][0x358] ;  /* 0x00006b00ff0477ac */ /* 0x000ea60008000a00 */
[----:B------:R-:W-:Y:S11]  /*6560*/  ISETP.NE.AND.EX P3, PT, R43, RZ, PT, P3 ;  /* 0x000000ff2b00720c */ /* 0x000ff60003f65330 */
[----:B------:R-:W-:Y:S02]  /*6570*/  @!UPT UIADD3 URZ, UPT, UPT, URZ, URZ, URZ ;  /* 0x000000fffffff290 */ /* 0x000fe4000fffe0ff */
[----:B------:R-:W3:Y:S01]  /*6580*/  @P3 LDC.64 R2, c[0x0][0x8a8] ;  /* 0x00022a00ff023b82 */ /* 0x000ee20000000a00 */
[----:B-1----:R-:W-:Y:S04]  /*6590*/  @P3 IMAD R0, R60, UR36, RZ ;  /* 0x000000243c003c24 */ /* 0x002fe8000f8e02ff */
[----:B---3--:R-:W-:Y:S05]  /*65a0*/  @P3 IMAD.WIDE R2, R0, 0x4, R2 ;  /* 0x0000000400023825 */ /* 0x008fea00078e0202 */
[----:B--2--5:R2:W5:Y:S02]  /*65b0*/  @P3 LDG.E R24, desc[UR4][R2.64] ;  /* 0x0000000402183981 */ /* 0x024564000c1e1900 */
[----:B--2---:R-:W3:Y:S02]  /*65c0*/  @!P3 LDC R24, c[0x0][0x8a0] ;  /* 0x00022800ff18bb82 */ /* 0x004ee40000000800 */
.L_x_100:
[----:B-----5:R-:W-:Y:S01]  /*65d0*/  FSETP.NEU.AND P3, PT, R27, RZ, PT ;  /* 0x000000ff1b00720b */ /* 0x020fe20003f6d000 */
[----:B------:R-:W-:Y:S01]  /*65e0*/  IMAD.SHL.U32 R86, R62, 0x4, RZ ;  /* 0x000000043e567824 */ /* 0x000fe200078e00ff */
[----:B------:R-:W-:Y:S01]  /*65f0*/  SEL R5, RZ, 0xffffffff, P2 ;  /* 0xffffffffff057807 */ /* 0x000fe20001000000 */
[----:B------:R-:W-:Y:S01]  /*6600*/  BSSY B1, `(.L_x_101) ;  /* 0x0000043000017945 */ /* 0x000fe20003800000 */
[----:B------:R-:W-:Y:S01]  /*6610*/  @P1 LOP3.LUT P2, RZ, R63, 0xff, RZ, 0xc0, !PT ;  /* 0x000000ff3fff1812 */ /* 0x000fe2000784c0ff */
[----:B------:R-:W-:Y:S01]  /*6620*/  VIADD R81, R86, UR43 ;  /* 0x0000002b56517c36 */ /* 0x000fe20008000000 */
[----:B------:R-:W-:Y:S01]  /*6630*/  @P1 SEL R2, RZ, 0xffffffff, P3 ;  /* 0xffffffffff021807 */ /* 0x000fe20001800000 */
[----:B------:R-:W-:Y:S01]  /*6640*/  IMAD.MOV.U32 R87, RZ, RZ, 0x1 ;  /* 0x00000001ff577424 */ /* 0x000fe200078e00ff */
[----:B------:R-:W-:Y:S01]  /*6650*/  LEA R82, R22, UR43, 0x3 ;  /* 0x0000002b16527c11 */ /* 0x000fe2000f8e18ff */
[----:B------:R-:W-:Y:S01]  /*6660*/  IMAD.MOV.U32 R85, RZ, RZ, RZ ;  /* 0x000000ffff557224 */ /* 0x000fe200078e00ff */
[----:B------:R-:W-:Y:S02]  /*6670*/  @P0 SEL R2, R5, R2, !P2 ;  /* 0x0000000205020207 */ /* 0x000fe40005000000 */
[----:B------:R-:W-:Y:S02]  /*6680*/  CS2R R46, SRZ ;  /* 0x00000000002e7805 */ /* 0x000fe4000001ff00 */
[----:B------:R-:W-:Y:S02]  /*6690*/  SHF.L.U32 R3, R72, 0x1f, RZ ;  /* 0x0000001f48037819 */ /* 0x000fe400000006ff */
[----:B------:R-:W-:Y:S02]  /*66a0*/  CS2R R44, SRZ ;  /* 0x00000000002c7805 */ /* 0x000fe4000001ff00 */
[----:B------:R-:W-:Y:S02]  /*66b0*/  @P1 LOP3.LUT R2, R2, 0x1, RZ, 0xc0, !PT ;  /* 0x0000000102021812 */ /* 0x000fe400078ec0ff */
[----:B------:R-:W-:Y:S02]  /*66c0*/  CS2R R50, SRZ ;  /* 0x0000000000327805 */ /* 0x000fe4000001ff00 */
[----:B------:R-:W-:Y:S02]  /*66d0*/  PLOP3.LUT P2, PT, PT, PT, UP1, 0x80, 0x8 ;  /* 0x000000000008781c */ /* 0x000fe40003f4f018 */
[----:B------:R-:W-:Y:S02]  /*66e0*/  CS2R R48, SRZ ;  /* 0x0000000000307805 */ /* 0x000fe4000001ff00 */
[----:B------:R-:W-:Y:S02]  /*66f0*/  ISETP.NE.U32.OR P6, PT, R2, 0x1, !P1 ;  /* 0x000000010200780c */ /* 0x000fe40004fc5470 */
[----:B------:R-:W-:Y:S02]  /*6700*/  CS2R R54, SRZ ;  /* 0x0000000000367805 */ /* 0x000fe4000001ff00 */
[C---:B------:R-:W-:Y:S02]  /*6710*/  LEA.HI R25, R22.reuse, R22, RZ, 0x1 ;  /* 0x0000001616197211 */ /* 0x040fe400078f08ff */
[----:B------:R-:W-:Y:S02]  /*6720*/  CS2R R52, SRZ ;  /* 0x0000000000347805 */ /* 0x000fe4000001ff00 */
[----:B------:R-:W-:Y:S02]  /*6730*/  LOP3.LUT P4, R69, R63, 0xff, RZ, 0xc0, !PT ;  /* 0x000000ff3f457812 */ /* 0x000fe4000788c0ff */
[----:B------:R-:W-:Y:S02]  /*6740*/  CS2R R58, SRZ ;  /* 0x00000000003a7805 */ /* 0x000fe4000001ff00 */
[----:B------:R-:W-:Y:S01]  /*6750*/  SEL R2, RZ, 0xffffffff, P3 ;  /* 0xffffffffff027807 */ /* 0x000fe20001800000 */
[C---:B-1----:R-:W-:Y:S01]  /*6760*/  IMAD.SHL.U32 R0, R25.reuse, 0x80, RZ ;  /* 0x0000008019007824 */ /* 0x042fe200078e00ff */
[----:B------:R-:W-:Y:S02]  /*6770*/  LOP3.LUT R25, R25, 0xffe, RZ, 0xc0, !PT ;  /* 0x00000ffe19197812 */ /* 0x000fe400078ec0ff */
[----:B------:R-:W-:Y:S02]  /*6780*/  CS2R R56, SRZ ;  /* 0x0000000000387805 */ /* 0x000fe4000001ff00 */
[----:B------:R-:W-:Y:S01]  /*6790*/  P2R R79, PR, RZ, 0x40 ;  /* 0x00000040ff4f7803 */ /* 0x000fe20000000000 */
[----:B------:R-:W-:Y:S01]  /*67a0*/  VIADD R35, R81, 0x400 ;  /* 0x0000040051237836 */ /* 0x000fe20000000000 */
[----:B------:R-:W-:Y:S01]  /*67b0*/  @P2 SEL R2, R5, R2, !P4 ;  /* 0x0000000205022207 */ /* 0x000fe20006000000 */
[----:B------:R-:W-:Y:S01]  /*67c0*/  IMAD.IADD R25, R22, 0x1, -R25 ;  /* 0x0000000116197824 */ /* 0x000fe200078e0a19 */
[----:B------:R-:W-:Y:S01]  /*67d0*/  @P6 SHF.L.U32 R4, RZ, 0x1f, RZ ;  /* 0x0000001fff046819 */ /* 0x000fe200000006ff */
[----:B------:R-:W-:Y:S01]  /*67e0*/  IMAD.IADD R80, R73, 0x1, R81 ;  /* 0x0000000149507824 */ /* 0x000fe200078e0251 */
[----:B------:R-:W-:Y:S02]  /*67f0*/  LOP3.LUT R0, R0, 0xffffff00, RZ, 0xc0, !PT ;  /* 0xffffff0000007812 */ /* 0x000fe400078ec0ff */
[----:B------:R-:W1:Y:S01]  /*6800*/  @P6 SYNCS.PHASECHK.TRANS64.TRYWAIT P1, [UR43+0x40], R4 ;  /* 0x00004004ff0065a7 */ /* 0x000e62000802112b */
[----:B------:R-:W-:Y:S02]  /*6810*/  LOP3.LUT R2, R2, 0x1, RZ, 0xc0, !PT ;  /* 0x0000000102027812 */ /* 0x000fe400078ec0ff */
[----:B------:R-:W-:Y:S02]  /*6820*/  IMAD.IADD R0, R23, 0x1, R0 ;  /* 0x0000000117007824 */ /* 0x000fe400078e0200 */
[----:B------:R-:W-:Y:S02]  /*6830*/  ISETP.NE.U32.AND P5, PT, R2, 0x1, PT ;  /* 0x000000010200780c */ /* 0x000fe40003fa5070 */
[----:B------:R-:W-:Y:S02]  /*6840*/  IMAD R25, R25, 0x100000, R0 ;  /* 0x0010000019197824 */ /* 0x000fe400078e0200 */
[----:B------:R-:W-:Y:S01]  /*6850*/  P2R R88, PR, RZ, 0x20 ;  /* 0x00000020ff587803 */ /* 0x000fe20000000000 */
[----:B------:R2:W4:Y:S01]  /*6860*/  SYNCS.PHASECHK.TRANS64.TRYWAIT P0, [R82+URZ+0xb0], R3 ;  /* 0x0000b003520075a7 */ /* 0x00052200080011ff */
[----:B-1----:R-:W-:Y:S01]  /*6870*/  @P6 SEL R87, RZ, 0x1, !P1 ;  /* 0x00000001ff576807 */ /* 0x002fe20004800000 */
[----:B--2---:R-:W-:Y:S06]  /*6880*/  @!P6 BRA `(.L_x_102) ;  /* 0x000000000068e947 */ /* 0x004fec0003800000 */
[C---:B------:R-:W-:Y:S01]  /*6890*/  @P5 IMAD R4, R74.reuse, 0x4, R35 ;  /* 0x000000044a045824 */ /* 0x040fe200078e0223 */
[----:B------:R-:W-:Y:S01]  /*68a0*/  ISETP.NE.AND P1, PT, R87, RZ, PT ;  /* 0x000000ff5700720c */ /* 0x000fe20003f25270 */
[----:B------:R-:W-:Y:S01]  /*68b0*/  @P5 IMAD R2, R74, 0x4, R81 ;  /* 0x000000044a025824 */ /* 0x000fe200078e0251 */
[----:B------:R-:W-:Y:S01]  /*68c0*/  BSSY B0, `(.L_x_103) ;  /* 0x000000e000007945 */ /* 0x000fe20003800000 */
[----:B------:R-:W-:Y:S01]  /*68d0*/  IMAD.MOV.U32 R46, RZ, RZ, RZ ;  /* 0x000000ffff2e7224 */ /* 0x000fe200078e00ff */
[----:B------:R-:W-:Y:S01]  /*68e0*/  CS2R R50, SRZ ;  /* 0x0000000000327805 */ /* 0x000fe2000001ff00 */
[----:B------:R-:W-:Y:S01]  /*68f0*/  @P5 IMAD.IADD R4, R73, 0x1, R4 ;  /* 0x0000000149045824 */ /* 0x000fe200078e0204 */
[----:B------:R-:W-:Y:S02]  /*6900*/  CS2R R48, SRZ ;  /* 0x0000000000307805 */ /* 0x000fe4000001ff00 */
[----:B------:R-:W-:Y:S02]  /*6910*/  CS2R R44, SRZ ;  /* 0x00000000002c7805 */ /* 0x000fe4000001ff00 */
[----:B------:R-:W-:Y:S02]  /*6920*/  CS2R R58, SRZ ;  /* 0x00000000003a7805 */ /* 0x000fe4000001ff00 */
[----:B------:R-:W-:Y:S02]  /*6930*/  CS2R R56, SRZ ;  /* 0x0000000000387805 */ /* 0x000fe4000001ff00 */
[----:B------:R-:W-:Y:S02]  /*6940*/  CS2R R54, SRZ ;  /* 0x0000000000367805 */ /* 0x000fe4000001ff00 */
[----:B------:R-:W-:Y:S01]  /*6950*/  CS2R R52, SRZ ;  /* 0x0000000000347805 */ /* 0x000fe2000001ff00 */
[----:B------:R-:W-:Y:S06]  /*6960*/  @P1 BRA `(.L_x_104) ;  /* 0x00000000000c1947 */ /* 0x000fec0003800000 */
[----:B------:R-:W-:Y:S04]  /*6970*/  SHF.L.U32 R5, RZ, 0x1f, RZ ;  /* 0x0000001fff057819 */ /* 0x000fe800000006ff */
[----:B------:R-:W1:Y:S02]  /*6980*/  SYNCS.PHASECHK.TRANS64.TRYWAIT P1, [UR43+0x40], R5 ;  /* 0x00004005ff0075a7 */ /* 0x000e64000802112b */
[----:B-1----:R-:W-:Y:S05]  /*6990*/  @!P1 BRA `(.L_x_105) ;  /* 0x00000058009c9947 */ /* 0x002fea0003800000 */
.L_x_104:
[----:B------:R-:W-:Y:S05]  /*69a0*/  BSYNC B0 ;  /* 0x0000000000007941 */ /* 0x000fea0003800000 */
.L_x_103:
[----:B------:R-:W-:Y:S01]  /*69b0*/  ISETP.NE.AND P1, PT, R88, RZ, PT ;  /* 0x000000ff5800720c */ /* 0x000fe20003f25270 */
[----:B------:R-:W-:Y:S11]  /*69c0*/  HFMA2 R85, -RZ, RZ, 0, 5.9604644775390625e-08 ;  /* 0x00000001ff557431 */ /* 0x000ff600000001ff */
[----:B------:R-:W-:Y:S01]  /*69d0*/  @!UPT UIADD3 URZ, UPT, UPT, URZ, URZ, URZ ;  /* 0x000000fffffff290 */ /* 0x000fe2000fffe0ff */
[----:B------:R-:W-:Y:S05]  /*69e0*/  @P1 WARPSYNC.ALL ;  /* 0x0000000000001948 */ /* 0x000fea0003800000 */
[----:B------:R2:W1:Y:S04]  /*69f0*/  @P1 LDSM.16.M88.4 R48, [R2+0x400] ;  /* 0x000400000230183b */ /* 0x0004680000000200 */
[----:B------:R2:W1:Y:S04]  /*6a00*/  @P1 LDSM.16.M88.4 R44, [R4] ;  /* 0x00000000042c183b */ /* 0x0004680000000200 */
[----:B------:R2:W1:Y:S04]  /*6a10*/  @P1 LDSM.16.M88.4 R56, [R86+UR43+0x400] ;  /* 0x0004002b5638183b */ /* 0x0004680008000200 */
[----:B------:R2:W1:Y:S02]  /*6a20*/  @P1 LDSM.16.M88.4 R52, [R80+0x400] ;  /* 0x000400005034183b */ /* 0x0004640000000200 */
.L_x_102:
[----:B------:R-:W-:Y:S05]  /*6a30*/  BSYNC B1 ;  /* 0x0000000000017941 */ /* 0x000fea0003800000 */
.L_x_101:
[----:B-1----:R-:W-:Y:S04]  /*6a40*/  SHF.R.U32.HI R5, RZ, 0x15, R25 ;  /* 0x00000015ff057819 */ /* 0x002fe80000011619 */
[----:B------:R-:W-:Y:S01]  /*6a50*/  LOP3.LUT P1, RZ, R5, 0x3, R64, 0x48, !PT ;  /* 0x0000000305ff7812 */ /* 0x000fe20007824840 */
[----:B------:R-:W-:Y:S01]  /*6a60*/  @!UPT UIADD3 URZ, UPT, UPT, URZ, URZ, URZ ;  /* 0x000000fffffff290 */ /* 0x000fe2000fffe0ff */
[----:B----4-:R-:W-:Y:S11]  /*6a70*/  @P0 BRA `(.L_x_106) ;  /* 0x0000000000080947 */ /* 0x010ff60003800000 */
[----:B------:R-:W1:Y:S02]  /*6a80*/  SYNCS.PHASECHK.TRANS64.TRYWAIT P0, [R82+URZ+0xb0], R3 ;  /* 0x0000b003520075a7 */ /* 0x000e6400080011ff */
[----:B-1----:R-:W-:Y:S05]  /*6a90*/  @!P0 BRA `(.L_x_107) ;  /* 0x0000005800748947 */ /* 0x002fea0003800000 */
.L_x_106:
[----:B------:R-:W-:Y:S05]  /*6aa0*/  @!P1 BRA `(.L_x_108) ;  /* 0x0000000000409947 */ /* 0x000fea0003800000 */
[----:B------:R-:W4:Y:S01]  /*6ab0*/  LDCU.64 UR8, c[0x4][0x70] ;  /* 0x01000e00ff0877ac */ /* 0x000f220008000a00 */
[----:B-1----:R-:W-:Y:S01]  /*6ac0*/  MOV R3, 0x0 ;  /* 0x0000000000037802 */ /* 0x002fe20000000f00 */
[----:B------:R-:W-:Y:S02]  /*6ad0*/  HFMA2 R12, -RZ, RZ, 0, 5.9604644775390625e-08 ;  /* 0x00000001ff0c7431 */ /* 0x000fe400000001ff */
[----:B------:R-:W-:Y:S02]  /*6ae0*/  IMAD.MOV.U32 R8, RZ, RZ, 0x192 ;  /* 0x00000192ff087424 */ /* 0x000fe400078e00ff */
[----:B------:R-:W-:Y:S01]  /*6af0*/  IMAD.MOV.U32 R13, RZ, RZ, RZ ;  /* 0x000000ffff0d7224 */ /* 0x000fe200078e00ff */
[----:B------:R-:W1:Y:S01]  /*6b00*/  LDCU.64 UR6, c[0x4][0x78] ;  /* 0x01000f00ff0677ac */ /* 0x000e620008000a00 */
[----:B--2---:R-:W2:Y:S01]  /*6b10*/  LDC.64 R2, c[0x4][R3] ;  /* 0x0100000003027b82 */ /* 0x004ea20000000a00 */
[----:B------:R-:W5:Y:S01]  /*6b20*/  LDCU.64 UR4, c[0x4][0x10] ;  /* 0x01000200ff0477ac */ /* 0x000f620008000a00 */
[----:B----4-:R-:W-:Y:S01]  /*6b30*/  MOV R5, UR9 ;  /* 0x0000000900057c02 */ /* 0x010fe20008000f00 */
[----:B------:R-:W-:Y:S01]  /*6b40*/  IMAD.U32 R4, RZ, RZ, UR8 ;  /* 0x00000008ff047e24 */ /* 0x000fe2000f8e00ff */
[----:B-1----:R-:W-:Y:S01]  /*6b50*/  MOV R7, UR7 ;  /* 0x0000000700077c02 */ /* 0x002fe20008000f00 */
[----:B------:R-:W-:Y:S01]  /*6b60*/  IMAD.U32 R6, RZ, RZ, UR6 ;  /* 0x00000006ff067e24 */ /* 0x000fe2000f8e00ff */
[----:B-----5:R-:W-:Y:S01]  /*6b70*/  MOV R11, UR5 ;  /* 0x00000005000b7c02 */ /* 0x020fe20008000f00 */
[----:B------:R-:W-:Y:S02]  /*6b80*/  IMAD.U32 R10, RZ, RZ, UR4 ;  /* 0x00000004ff0a7e24 */ /* 0x000fe4000f8e00ff */
[----:B------:R-:W-:Y:S07]  /*6b90*/  LEPC R20, `(.L_x_108) ;  /* 0x000000001014794e */ /* 0x000fee0000000000 */
[----:B--23--:R-:W-:Y:S05]  /*6ba0*/  CALL.ABS.NOINC R2 ;  /* 0x0000000002007343 */ /* 0x00cfea0003c00000 */
.L_x_108:
[----:B------:R-:W-:Y:S01]  /*6bb0*/  LOP3.LUT R20, R56, 0xffffe000, RZ, 0xc0, !PT ;  /* 0xffffe00038147812 */ /* 0x000fe200078ec0ff */
[----:B------:R-:W-:Y:S05]  /*6bc0*/  WARPSYNC.ALL ;  /* 0x0000000000007948 */ /* 0x000fea0003800000 */
[----:B------:R-:W-:Y:S01]  /*6bd0*/  R2UR UR4, R25 ;  /* 0x00000000190472ca */ /* 0x000fe200000e0000 */
[----:B------:R-:W-:Y:S01]  /*6be0*/  IMAD.SHL.U32 R90, R74, 0x4, RZ ;  /* 0x000000044a5a7824 */ /* 0x000fe200078e00ff */
[----:B------:R-:W-:Y:S01]  /*6bf0*/  LOP3.LUT R21, R57, 0xffffe000, RZ, 0xc0, !PT ;  /* 0xffffe00039157812 */ /* 0x000fe200078ec0ff */
[----:B------:R-:W-:Y:S01]  /*6c00*/  BSSY.RECONVERGENT B0, `(.L_x_109) ;  /* 0x0000059000007945 */ /* 0x000fe20003800200 */
[----:B------:R-:W-:Y:S02]  /*6c10*/  LOP3.LUT R26, R59, 0xffffe000, RZ, 0xc0, !PT ;  /* 0xffffe0003b1a7812 */ /* 0x000fe400078ec0ff */
[----:B------:R-:W-:Y:S02]  /*6c20*/  LOP3.LUT R32, R53, 0xffffe000, RZ, 0xc0, !PT ;  /* 0xffffe00035207812 */ /* 0x000fe400078ec0ff */
[----:B------:R-:W-:Y:S02]  /*6c30*/  LOP3.LUT R33, R54, 0xffffe000, RZ, 0xc0, !PT ;  /* 0xffffe00036217812 */ /* 0x000fe400078ec0ff */
[----:B------:R-:W-:Y:S02]  /*6c40*/  IADD3 R84, PT, PT, R35, R90, RZ ;  /* 0x0000005a23547210 */ /* 0x000fe40007ffe0ff */
[----:B------:R-:W-:Y:S01]  /*6c50*/  ISETP.NE.AND P0, PT, R75, RZ, PT ;  /* 0x000000ff4b00720c */ /* 0x000fe20003f05270 */
[----:B--2---:R-:W3:Y:S02]  /*6c60*/  LDTM.16dp128bit.x8 R4, tmem[UR4] ;  /* 0x00000004000479ee */ /* 0x004ee40008180000 */
[----:B------:R-:W-:Y:S02]  /*6c70*/  IMAD.IADD R83, R73, 0x1, R84 ;  /* 0x0000000149537824 */ /* 0x000fe400078e0254 */
[C---:B---3--:R-:W-:Y:S01]  /*6c80*/  FMUL R0, R24.reuse, R4 ;  /* 0x0000000418007220 */ /* 0x048fe20000400000 */
[C---:B------:R-:W-:Y:S01]  /*6c90*/  FMUL R2, R24.reuse, R5 ;  /* 0x0000000518027220 */ /* 0x040fe20000400000 */
[C---:B-1----:R-:W-:Y:S01]  /*6ca0*/  FMUL R3, R24.reuse, R6 ;  /* 0x0000000618037220 */ /* 0x042fe20000400000 */
[----:B------:R-:W-:Y:S01]  /*6cb0*/  FMUL R7, R24, R7 ;  /* 0x0000000718077220 */ /* 0x000fe20000400000 */
[C---:B------:R-:W-:Y:S01]  /*6cc0*/  FFMA R28, R27.reuse, R20, R0 ;  /* 0x000000141b1c7223 */ /* 0x040fe20000000000 */
[----:B------:R-:W-:Y:S01]  /*6cd0*/  LOP3.LUT R20, R58, 0xffffe000, RZ, 0xc0, !PT ;  /* 0xffffe0003a147812 */ /* 0x000fe200078ec0ff */
[C---:B------:R-:W-:Y:S01]  /*6ce0*/  FFMA R29, R27.reuse, R21, R2 ;  /* 0x000000151b1d7223 */ /* 0x040fe20000000002 */
[----:B------:R-:W-:Y:S01]  /*6cf0*/  LOP3.LUT R21, R52, 0xffffe000, RZ, 0xc0, !PT ;  /* 0xffffe00034157812 */ /* 0x000fe200078ec0ff */
[C---:B------:R-:W-:Y:S01]  /*6d00*/  FMUL R4, R24.reuse, R8 ;  /* 0x0000000818047220 */ /* 0x040fe20000400000 */
[----:B------:R-:W-:Y:S01]  /*6d10*/  F2FP.TF32.F32.PACK_B R28, R28 ;  /* 0x0000001cff1c723e */ /* 0x000fe200024050ff */
[----:B------:R-:W-:Y:S01]  /*6d20*/  FFMA R30, R27, R20, R3 ;  /* 0x000000141b1e7223 */ /* 0x000fe20000000003 */
[----:B------:R-:W-:Y:S01]  /*6d30*/  LOP3.LUT R20, R55, 0xffffe000, RZ, 0xc0, !PT ;  /* 0xffffe00037147812 */ /* 0x000fe200078ec0ff */
[C---:B------:R-:W-:Y:S01]  /*6d40*/  FMUL R5, R24.reuse, R9 ;  /* 0x0000000918057220 */ /* 0x040fe20000400000 */
[----:B------:R-:W-:Y:S01]  /*6d50*/  F2FP.TF32.F32.PACK_B R29, R29 ;  /* 0x0000001dff1d723e */ /* 0x000fe200024050ff */
[C---:B------:R-:W-:Y:S01]  /*6d60*/  FMUL R6, R24.reuse, R10 ;  /* 0x0000000a18067220 */ /* 0x040fe20000400000 */
[----:B------:R-:W-:Y:S01]  /*6d70*/  F2FP.TF32.F32.PACK_B R30, R30 ;  /* 0x0000001eff1e723e */ /* 0x000fe200024050ff */
[----:B------:R-:W-:Y:S01]  /*6d80*/  FFMA R31, R27, R26, R7 ;  /* 0x0000001a1b1f7223 */ /* 0x000fe20000000007 */
[----:B------:R-:W-:Y:S01]  /*6d90*/  LOP3.LUT R26, R49, 0xffffe000, RZ, 0xc0, !PT ;  /* 0xffffe000311a7812 */ /* 0x000fe200078ec0ff */
[----:B------:R-:W-:Y:S01]  /*6da0*/  FMUL R11, R24, R11 ;  /* 0x0000000b180b7220 */ /* 0x000fe20000400000 */
[C---:B------:R-:W-:Y:S01]  /*6db0*/  FFMA R4, R27.reuse, R21, R4 ;  /* 0x000000151b047223 */ /* 0x040fe20000000004 */
[----:B------:R-:W-:Y:S01]  /*6dc0*/  LOP3.LUT R21, R48, 0xffffe000, RZ, 0xc0, !PT ;  /* 0xffffe00030157812 */ /* 0x000fe200078ec0ff */
[C---:B------:R-:W-:Y:S01]  /*6dd0*/  FFMA R5, R27.reuse, R32, R5 ;  /* 0x000000201b057223 */ /* 0x040fe20000000005 */
[----:B------:R-:W-:Y:S01]  /*6de0*/  F2FP.TF32.F32.PACK_B R31, R31 ;  /* 0x0000001fff1f723e */ /* 0x000fe200024050ff */
        /* <DEDUP_REMOVED lines=8> */
[----:B------:R1:W-:Y:S01]  /*6e70*/  STSM.16.M88.4 [R81+0x400], R28 ;  /* 0x0004001c51007844 */ /* 0x0003e20000000200 */
[----:B------:R-:W-:Y:S01]  /*6e80*/  F2FP.TF32.F32.PACK_B R6, R6 ;  /* 0x00000006ff06723e */ /* 0x000fe200024050ff */
[C---:B------:R-:W-:Y:S01]  /*6e90*/  FMUL R10, R24.reuse, R14 ;  /* 0x0000000e180a7220 */ /* 0x040fe20000400000 */
[----:B------:R-:W-:Y:S01]  /*6ea0*/  F2FP.TF32.F32.PACK_B R7, R7 ;  /* 0x00000007ff07723e */ /* 0x000fe200024050ff */
[----:B------:R-:W-:Y:S01]  /*6eb0*/  FMUL R15, R24, R15 ;  /* 0x0000000f180f7220 */ /* 0x000fe20000400000 */
[C---:B------:R-:W-:Y:S01]  /*6ec0*/  FFMA R8, R27.reuse, R21, R8 ;  /* 0x000000151b087223 */ /* 0x040fe20000000008 */
[C---:B------:R-:W-:Y:S01]  /*6ed0*/  FFMA R9, R27.reuse, R26, R9 ;  /* 0x0000001a1b097223 */ /* 0x040fe20000000009 */
[C---:B------:R-:W-:Y:S01]  /*6ee0*/  FFMA R10, R27.reuse, R33, R10 ;  /* 0x000000211b0a7223 */ /* 0x040fe2000000000a */
[----:B------:R1:W-:Y:S01]  /*6ef0*/  STSM.16.M88.4 [R80+0x400], R4 ;  /* 0x0004000450007844 */ /* 0x0003e20000000200 */
[----:B------:R-:W-:Y:S01]  /*6f00*/  LOP3.LUT R21, R44, 0xffffe000, RZ, 0xc0, !PT ;  /* 0xffffe0002c157812 */ /* 0x000fe200078ec0ff */
[----:B------:R-:W-:Y:S01]  /*6f10*/  FFMA R11, R27, R20, R15 ;  /* 0x000000141b0b7223 */ /* 0x000fe2000000000f */
[----:B------:R-:W-:Y:S01]  /*6f20*/  LOP3.LUT R20, R45, 0xffffe000, RZ, 0xc0, !PT ;  /* 0xffffe0002d147812 */ /* 0x000fe200078ec0ff */
[C---:B------:R-:W-:Y:S01]  /*6f30*/  FMUL R12, R24.reuse, R16 ;  /* 0x00000010180c7220 */ /* 0x040fe20000400000 */
[----:B------:R-:W-:Y:S01]  /*6f40*/  FMUL R13, R24, R17 ;  /* 0x00000011180d7220 */ /* 0x000fe20000400000 */
[----:B------:R-:W-:Y:S01]  /*6f50*/  LOP3.LUT R33, R46, 0xffffe000, RZ, 0xc0, !PT ;  /* 0xffffe0002e217812 */ /* 0x000fe200078ec0ff */
[C---:B------:R-:W-:Y:S01]  /*6f60*/  FMUL R14, R24.reuse, R18 ;  /* 0x00000012180e7220 */ /* 0x040fe20000400000 */
[----:B------:R-:W-:Y:S01]  /*6f70*/  LOP3.LUT R26, R47, 0xffffe000, RZ, 0xc0, !PT ;  /* 0xffffe0002f1a7812 */ /* 0x000fe200078ec0ff */
[----:B------:R-:W-:Y:S01]  /*6f80*/  FMUL R19, R24, R19 ;  /* 0x0000001318137220 */ /* 0x000fe20000400000 */
[C---:B------:R-:W-:Y:S01]  /*6f90*/  FFMA R12, R27.reuse, R21, R12 ;  /* 0x000000151b0c7223 */ /* 0x040fe2000000000c */
[C---:B------:R-:W-:Y:S01]  /*6fa0*/  FFMA R13, R27.reuse, R20, R13 ;  /* 0x000000141b0d7223 */ /* 0x040fe2000000000d */
[C---:B------:R-:W-:Y:S01]  /*6fb0*/  FFMA R14, R27.reuse, R33, R14 ;  /* 0x000000211b0e7223 */ /* 0x040fe2000000000e */
[----:B------:R-:W-:Y:S01]  /*6fc0*/  FFMA R15, R27, R26, R19 ;  /* 0x0000001a1b0f7223 */ /* 0x000fe20000000013 */
[----:B------:R-:W-:Y:S02]  /*6fd0*/  F2FP.TF32.F32.PACK_B R8, R8 ;  /* 0x00000008ff08723e */ /* 0x000fe400024050ff */
[----:B------:R-:W-:Y:S02]  /*6fe0*/  F2FP.TF32.F32.PACK_B R9, R9 ;  /* 0x00000009ff09723e */ /* 0x000fe400024050ff */
[----:B------:R-:W-:Y:S02]  /*6ff0*/  F2FP.TF32.F32.PACK_B R10, R10 ;  /* 0x0000000aff0a723e */ /* 0x000fe400024050ff */
[----:B------:R-:W-:Y:S02]  /*7000*/  F2FP.TF32.F32.PACK_B R11, R11 ;  /* 0x0000000bff0b723e */ /* 0x000fe400024050ff */
[----:B------:R-:W-:Y:S02]  /*7010*/  F2FP.TF32.F32.PACK_B R12, R12 ;  /* 0x0000000cff0c723e */ /* 0x000fe400024050ff */
[----:B------:R-:W-:Y:S01]  /*7020*/  F2FP.TF32.F32.PACK_B R13, R13 ;  /* 0x0000000dff0d723e */ /* 0x000fe200024050ff */
[----:B------:R1:W-:Y:S01]  /*7030*/  STSM.16.M88.4 [R84], R8 ;  /* 0x0000000854007844 */ /* 0x0003e20000000200 */
[----:B------:R-:W-:Y:S02]  /*7040*/  F2FP.TF32.F32.PACK_B R14, R14 ;  /* 0x0000000eff0e723e */ /* 0x000fe400024050ff */
[----:B------:R-:W-:Y:S05]  /*7050*/  F2FP.TF32.F32.PACK_B R15, R15 ;  /* 0x0000000fff0f723e */ /* 0x000fea00024050ff */
[----:B------:R1:W-:Y:S01]  /*7060*/  STSM.16.M88.4 [R83], R12 ;  /* 0x0000000c53007844 */ /* 0x0003e20000000200 */
[----:B------:R-:W-:Y:S01]  /*7070*/  @!PT LDS RZ, [RZ] ;  /* 0x00000000fffff984 */ /* 0x000fe20000000800 */
[----:B------:R-:W-:Y:S01]  /*7080*/  @!PT LDS RZ, [RZ] ;  /* 0x00000000fffff984 */ /* 0x000fe20000000800 */
[----:B------:R-:W-:Y:S01]  /*7090*/  @!PT LDS RZ, [RZ] ;  /* 0x00000000fffff984 */ /* 0x000fe20000000800 */
[----:B------:R-:W-:Y:S01]  /*70a0*/  @!PT LDS RZ, [RZ] ;  /* 0x00000000fffff984 */ /* 0x000fe20000000800 */
[----:B------:R2:W-:Y:S07]  /*70b0*/  MEMBAR.ALL.CTA ;  /* 0x0000000000007992 */ /* 0x0005ee0000008000 */
[----:B--2---:R-:W2:Y:S02]  /*70c0*/  FENCE.VIEW.ASYNC.S ;  /* 0x00000000000073c6 */ /* 0x004ea40000000000 */
[----:B--2---:R-:W-:Y:S06]  /*70d0*/  BAR.SYNC.DEFER_BLOCKING 0x1, 0x80 ;  /* 0x0042000000007b1d */ /* 0x004fec0000010000 */
[----:B------:R-:W-:Y:S05]  /*70e0*/  @P0 BRA `(.L_x_110) ;  /* 0x0000000000280947 */ /* 0x000fea0003800000 */
[----:B------:R-:W-:Y:S01]  /*70f0*/  UIADD3 UR4, UPT, UPT, UR43, 0x400, URZ ;  /* 0x000004002b047890 */ /* 0x000fe2000fffe0ff */
[----:B------:R-:W-:Y:S05]  /*7100*/  UMOV UR51, UR36 ;  /* 0x0000002400337c82 */ /* 0x000fea0008000000 */
[----:B------:R-:W-:Y:S01]  /*7110*/  MOV R68, UR4 ;  /* 0x0000000400447c02 */ /* 0x000fe20008000f00 */
[----:B------:R-:W-:Y:S03]  /*7120*/  UIADD3 UR4, UP0, UPT, UR54, 0x680, URZ ;  /* 0x0000068036047890 */ /* 0x000fe6000ff1e0ff */
[----:B------:R-:W-:Y:S01]  /*7130*/  R2UR UR48, R68 ;  /* 0x00000000443072ca */ /* 0x000fe200000e0000 */
[----:B------:R-:W-:Y:S11]  /*7140*/  UIADD3.X UR5, UPT, UPT, URZ, UR55, URZ, UP0, !UPT ;  /* 0x00000037ff057290 */ /* 0x000ff600087fe4ff */
[----:B------:R-:W-:Y:S01]  /*7150*/  @!UPT UIADD3 URZ, UPT, UPT, URZ, URZ, URZ ;  /* 0x000000fffffff290 */ /* 0x000fe2000fffe0ff */
[----:B------:R2:W-:Y:S01]  /*7160*/  UTMASTG.3D [UR48], [UR4] ;  /* 0x00000030040073b5 */ /* 0x0005e20008010000 */
[----:B------:R0:W-:Y:S01]  /*7170*/  UTMACMDFLUSH ;  /* 0x00000000000079b7 */ /* 0x0001e20000000000 */
[----:B--2---:R-:W-:Y:S04]  /*7180*/  DEPBAR.LE SB0, 0x1 ;  /* 0x000080400000791a */ /* 0x004fe80000000000 */
.L_x_110:
[----:B------:R-:W-:Y:S05]  /*7190*/  BSYNC.RECONVERGENT B0 ;  /* 0x0000000000007941 */ /* 0x000fea0003800200 */
.L_x_109:
[----:B------:R-:W-:Y:S01]  /*71a0*/  BAR.SYNC.DEFER_BLOCKING 0x1, 0x80 ;  /* 0x0042000000007b1d */ /* 0x000fe20000010000 */
[----:B------:R-:W-:Y:S01]  /*71b0*/  ISETP.NE.AND P1, PT, R79, RZ, PT ;  /* 0x000000ff4f00720c */ /* 0x000fe20003f25270 */
[----:B------:R-:W-:Y:S01]  /*71c0*/  UISETP.NE.AND UP0, UPT, UR52, URZ, UPT ;  /* 0x000000ff3400728c */ /* 0x000fe2000bf05270 */
[----:B------:R-:W-:Y:S11]  /*71d0*/  LEA R3, R85, UR43, 0x3 ;  /* 0x0000002b55037c11 */ /* 0x000ff6000f8e18ff */
[----:B-1----:R-:W-:Y:S01]  /*71e0*/  @P1 SHF.L.U32 R4, RZ, 0x1f, RZ ;  /* 0x0000001fff041819 */ /* 0x002fe200000006ff */
[----:B------:R-:W-:Y:S06]  /*71f0*/  BRA.U !UP0, `(.L_x_111) ;  /* 0x0000000108247547 */ /* 0x000fec000b800000 */
[----:B------:R-:W1:Y:S01]  /*7200*/  S2R R0, SR_CgaCtaId ;  /* 0x0000000000007919 */ /* 0x000e620000008800 */
[----:B------:R-:W-:Y:S01]  /*7210*/  IMAD.U32 R2, RZ, RZ, UR47 ;  /* 0x0000002fff027e24 */ /* 0x000fe2000f8e00ff */
[----:B------:R-:W-:Y:S04]  /*7220*/  UIADD3 UR4, UPT, UPT, UR47, 0x1, URZ ;  /* 0x000000012f047890 */ /* 0x000fe8000fffe0ff */
[----:B------:R-:W-:Y:S01]  /*7230*/  @P1 LEA R2, R2, UR43, 0x3 ;  /* 0x0000002b02021c11 */ /* 0x000fe2000f8e18ff */
[----:B------:R-:W-:Y:S04]  /*7240*/  UISETP.NE.AND UP0, UPT, UR4, 0x4, UPT ;  /* 0x000000040400788c */ /* 0x000fe8000bf05270 */
[----:B------:R-:W-:Y:S01]  /*7250*/  @P1 VIADD R5, R2, 0x60 ;  /* 0x0000006002051836 */ /* 0x000fe20000000000 */
[----:B------:R-:W-:Y:S04]  /*7260*/  USEL UR47, UR4, URZ, UP0 ;  /* 0x000000ff042f7287 */ /* 0x000fe80008000000 */
[----:B-1----:R-:W-:Y:S04]  /*7270*/  @P1 PRMT R0, R0, 0x654, R5 ;  /* 0x0000065400001816 */ /* 0x002fe80000000005 */
[----:B------:R1:W-:Y:S04]  /*7280*/  @P1 SYNCS.ARRIVE.TRANS64.RED.A1T0 RZ, [R0+URZ], RZ ;  /* 0x000000ff00ff19a7 */ /* 0x0003e800081004ff */
.L_x_111:
[----:B------:R-:W2:Y:S01]  /*7290*/  @P1 SYNCS.PHASECHK.TRANS64.TRYWAIT P0, [R3+URZ+0x40], R4 ;  /* 0x00004004030015a7 */ /* 0x000ea200080011ff */
[----:B------:R-:W-:Y:S01]  /*72a0*/  BSSY B1, `(.L_x_112) ;  /* 0x0000017000017945 */ /* 0x000fe20003800000 */
[----:B--2---:R-:W-:Y:S03]  /*72b0*/  @P1 SEL R87, RZ, 0x1, !P0 ;  /* 0x00000001ff571807 */ /* 0x004fe60004000000 */
[----:B------:R-:W-:Y:S05]  /*72c0*/  @!P1 BRA `(.L_x_113) ;  /* 0x0000000000509947 */ /* 0x000fea0003800000 */
[----:B------:R-:W-:Y:S01]  /*72d0*/  ISETP.NE.AND P1, PT, R88, RZ, PT ;  /* 0x000000ff5800720c */ /* 0x000fe20003f25270 */
[----:B------:R-:W-:Y:S01]  /*72e0*/  BSSY B0, `(.L_x_114) ;  /* 0x000000a000007945 */ /* 0x000fe20003800000 */
[----:B------:R-:W-:Y:S11]  /*72f0*/  ISETP.NE.AND P0, PT, R87, RZ, PT ;  /* 0x000000ff5700720c */ /* 0x000ff60003f05270 */
[----:B------:R-:W-:Y:S04]  /*7300*/  @P1 IMAD R5, R85, 0x2000, R86 ;  /* 0x0000200055051824 */ /* 0x000fe800078e0256 */
[----:B------:R-:W-:Y:S05]  /*7310*/  @P1 VIADD R4, R5, UR43 ;  /* 0x0000002b05041c36 */ /* 0x000fea0008000000 */
[----:B------:R-:W-:Y:S01]  /*7320*/  @P1 IADD3 R2, PT, PT, R90, R4, RZ ;  /* 0x000000045a021210 */ /* 0x000fe20007ffe0ff */
[----:B------:R-:W-:Y:S01]  /*7330*/  @P1 IMAD.IADD R4, R73, 0x1, R4 ;  /* 0x0000000149041824 */ /* 0x000fe200078e0204 */
[----:B------:R-:W-:Y:S06]  /*7340*/  @P0 BRA `(.L_x_115) ;  /* 0x00000000000c0947 */ /* 0x000fec0003800000 */
[----:B-1----:R-:W-:Y:S04]  /*7350*/  SHF.L.U32 R0, RZ, 0x1f, RZ ;  /* 0x0000001fff007819 */ /* 0x002fe800000006ff */
[----:B------:R-:W1:Y:S02]  /*7360*/  SYNCS.PHASECHK.TRANS64.TRYWAIT P0, [R3+URZ+0x40], R0 ;  /* 0x00004000030075a7 */ /* 0x000e6400080011ff */
[----:B-1----:R-:W-:Y:S05]  /*7370*/  @!P0 BRA `(.L_x_116) ;  /* 0x0000005000508947 */ /* 0x002fea0003800000 */
.L_x_115:
[----:B------:R-:W-:Y:S05]  /*7380*/  BSYNC B0 ;  /* 0x0000000000007941 */ /* 0x000fea0003800000 */
.L_x_114:
[----:B------:R-:W-:Y:S02]  /*7390*/  ISETP.NE.AND P0, PT, R88, RZ, PT ;  /* 0x000000ff5800720c */ /* 0x000fe40003f05270 */
[----:B------:R-:W-:Y:S11]  /*73a0*/  IADD3 R85, PT, PT, R85, 0x1, RZ ;  /* 0x0000000155557810 */ /* 0x000ff60007ffe0ff */
[----:B-1----:R-:W-:Y:S01]  /*73b0*/  @P0 IMAD.IADD R0, R73, 0x1, R2 ;  /* 0x0000000149000824 */ /* 0x002fe200078e0202 */
[----:B------:R-:W-:Y:S05]  /*73c0*/  @P0 WARPSYNC.ALL ;  /* 0x0000000000000948 */ /* 0x000fea0003800000 */
[----:B------:R2:W3:Y:S04]  /*73d0*/  @P0 LDSM.16.M88.4 R56, [R5+UR43+0x400] ;  /* 0x0004002b0538083b */ /* 0x0004e80008000200 */
[----:B------:R2:W4:Y:S04]  /*73e0*/  @P0 LDSM.16.M88.4 R52, [R4+0x400] ;  /* 0x000400000434083b */ /* 0x0005280000000200 */
[----:B------:R2:W1:Y:S04]  /*73f0*/  @P0 LDSM.16.M88.4 R48, [R2+0x400] ;  /* 0x000400000230083b */ /* 0x0004680000000200 */
[----:B------:R2:W1:Y:S02]  /*7400*/  @P0 LDSM.16.M88.4 R44, [R0+0x400] ;  /* 0x00040000002c083b */ /* 0x0004640000000200 */
.L_x_113:
[----:B------:R-:W-:Y:S05]  /*7410*/  BSYNC B1 ;  /* 0x0000000000017941 */ /* 0x000fea0003800000 */
.L_x_112:
[----:B------:R-:W-:Y:S05]  /*7420*/  VIADD R3, R25, 0x20 ;  /* 0x0000002019037836 */ /* 0x000fea0000000000 */
[----:B------:R-:W-:Y:S04]  /*7430*/  SHF.R.U32.HI R3, RZ, 0x15, R3 ;  /* 0x00000015ff037819 */ /* 0x000fe80000011603 */
[----:B------:R-:W-:Y:S11]  /*7440*/  LOP3.LUT P0, RZ, R3, 0x3, R64, 0x48, !PT ;  /* 0x0000000303ff7812 */ /* 0x000ff60007804840 */
[----:B------:R-:W-:Y:S02]  /*7450*/  @!UPT UIADD3 URZ, UPT, UPT, URZ, URZ, URZ ;  /* 0x000000fffffff290 */ /* 0x000fe4000fffe0ff */
[----:B------:R-:W-:Y:S05]  /*7460*/  @!P0 BRA `(.L_x_117) ;  /* 0x0000000000408947 */ /* 0x000fea0003800000 */
[----:B------:R-:W5:Y:S01]  /*7470*/  LDCU.64 UR8, c[0x4][0x70] ;  /* 0x01000e00ff0877ac */ /* 0x000f620008000a00 */
[----:B------:R-:W-:Y:S01]  /*7480*/  MOV R3, 0x0 ;  /* 0x0000000000037802 */ /* 0x000fe20000000f00 */
[----:B------:R-:W-:Y:S02]  /*7490*/  HFMA2 R12, -RZ, RZ, 0, 5.9604644775390625e-08 ;  /* 0x00000001ff0c7431 */ /* 0x000fe400000001ff */
[----:B------:R-:W-:Y:S02]  /*74a0*/  IMAD.MOV.U32 R8, RZ, RZ, 0x192 ;  /* 0x00000192ff087424 */ /* 0x000fe400078e00ff */
[----:B------:R-:W-:Y:S01]  /*74b0*/  IMAD.MOV.U32 R13, RZ, RZ, RZ ;  /* 0x000000ffff0d7224 */ /* 0x000fe200078e00ff */
[----:B------:R-:W3:Y:S01]  /*74c0*/  LDCU.64 UR6, c[0x4][0x78] ;  /* 0x01000f00ff0677ac */ /* 0x000ee20008000a00 */
[----:B--2---:R-:W2:Y:S01]  /*74d0*/  LDC.64 R2, c[0x4][R3] ;  /* 0x0100000003027b82 */ /* 0x004ea20000000a00 */
[----:B------:R-:W4:Y:S01]  /*74e0*/  LDCU.64 UR4, c[0x4][0x10] ;  /* 0x01000200ff0477ac */ /* 0x000f220008000a00 */
[----:B-----5:R-:W-:Y:S01]  /*74f0*/  MOV R5, UR9 ;  /* 0x0000000900057c02 */ /* 0x020fe20008000f00 */
[----:B------:R-:W-:Y:S01]  /*7500*/  IMAD.U32 R4, RZ, RZ, UR8 ;  /* 0x00000008ff047e24 */ /* 0x000fe2000f8e00ff */
[----:B---3--:R-:W-:Y:S01]  /*7510*/  MOV R7, UR7 ;  /* 0x0000000700077c02 */ /* 0x008fe20008000f00 */
[----:B------:R-:W-:Y:S01]  /*7520*/  IMAD.U32 R6, RZ, RZ, UR6 ;  /* 0x00000006ff067e24 */ /* 0x000fe2000f8e00ff */
[----:B----4-:R-:W-:Y:S01]  /*7530*/  MOV R11, UR5 ;  /* 0x00000005000b7c02 */ /* 0x010fe20008000f00 */
[----:B------:R-:W-:Y:S02]  /*7540*/  IMAD.U32 R10, RZ, RZ, UR4 ;  /* 0x00000004ff0a7e24 */ /* 0x000fe4000f8e00ff */
[----:B------:R-:W-:Y:S07]  /*7550*/  LEPC R20, `(.L_x_117) ;  /* 0x000000001014794e */ /* 0x000fee0000000000 */
[----:B-12---:R-:W-:Y:S05]  /*7560*/  CALL.ABS.NOINC R2 ;  /* 0x0000000002007343 */ /* 0x006fea0003c00000 */
.L_x_117:
[----:B---3--:R-:W-:Y:S01]  /*7570*/  LOP3.LUT R20, R56, 0xffffe000, RZ, 0xc0, !PT ;  /* 0xffffe00038147812 */ /* 0x008fe200078ec0ff */
[----:B------:R-:W-:Y:S05]  /*7580*/  WARPSYNC.ALL ;  /* 0x0000000000007948 */ /* 0x000fea0003800000 */
[----:B------:R-:W-:Y:S01]  /*7590*/  R2UR UR4, R25 ;  /* 0x00000000190472ca */ /* 0x000fe200000e0000 */
[----:B------:R-:W3:Y:S01]  /*75a0*/  S2R R89, SR_CgaCtaId ;  /* 0x0000000000597919 */ /* 0x000ee20000008800 */
[----:B------:R-:W-:Y:S01]  /*75b0*/  LOP3.LUT R21, R57, 0xffffe000, RZ, 0xc0, !PT ;  /* 0xffffe00039157812 */ /* 0x000fe200078ec0ff */
[----:B------:R-:W-:Y:S01]  /*75c0*/  IMAD.U32 R40, RZ, RZ, UR47 ;  /* 0x0000002fff287e24 */ /* 0x000fe2000f8e00ff */
[----:B------:R-:W-:Y:S01]  /*75d0*/  LOP3.LUT R41, R58, 0xffffe000, RZ, 0xc0, !PT ;  /* 0xffffe0003a297812 */ /* 0x000fe200078ec0ff */
[----:B------:R-:W-:Y:S01]  /*75e0*/  BSSY.RECONVERGENT B0, `(.L_x_118) ;  /* 0x000005b000007945 */ /* 0x000fe20003800200 */
[----:B-1----:R-:W-:Y:S02]  /*75f0*/  LOP3.LUT R26, R48, 0xffffe000, RZ, 0xc0, !PT ;  /* 0xffffe000301a7812 */ /* 0x002fe400078ec0ff */
[----:B------:R-:W-:Y:S02]  /*7600*/  ISETP.NE.AND P6, PT, R79, RZ, PT ;  /* 0x000000ff4f00720c */ /* 0x000fe40003fc5270 */
[----:B------:R-:W-:Y:S02]  /*7610*/  ISETP.NE.AND P0, PT, R75, RZ, PT ;  /* 0x000000ff4b00720c */ /* 0x000fe40003f05270 */
[----:B------:R-:W-:Y:S01]  /*7620*/  LEA R91, R85, UR43, 0x3 ;  /* 0x0000002b555b7c11 */ /* 0x000fe2000f8e18ff */
[----:B--2---:R-:W1:Y:S08]  /*7630*/  LDTM.16dp128bit.x8 R4, tmem[UR4+0x20] ;  /* 0x00002004000479ee */ /* 0x004e700008180000 */
[----:B------:R-:W-:Y:S02]  /*7640*/  @P6 LEA R40, R40, UR43, 0x3 ;  /* 0x0000002b28286c11 */ /* 0x000fe4000f8e18ff */
[----:B------:R-:W-:Y:S03]  /*7650*/  @P6 SHF.L.U32 R92, RZ, 0x1f, RZ ;  /* 0x0000001fff5c6819 */ /* 0x000fe600000006ff */
[----:B------:R-:W-:Y:S05]  /*7660*/  @P6 VIADD R40, R40, 0x60 ;  /* 0x0000006028286836 */ /* 0x000fea0000000000 */
[----:B---3--:R-:W-:Y:S01]  /*7670*/  @P6 PRMT R40, R89, 0x654, R40 ;  /* 0x0000065459286816 */ /* 0x008fe20000000028 */
[C---:B-1----:R-:W-:Y:S01]  /*7680*/  FMUL R0, R24.reuse, R4 ;  /* 0x0000000418007220 */ /* 0x042fe20000400000 */
[C---:B------:R-:W-:Y:S01]  /*7690*/  FMUL R2, R24.reuse, R5 ;  /* 0x0000000518027220 */ /* 0x040fe20000400000 */
[C---:B------:R-:W-:Y:S01]  /*76a0*/  FMUL R3, R24.reuse, R10 ;  /* 0x0000000a18037220 */ /* 0x040fe20000400000 */
[----:B------:R-:W-:Y:S01]  /*76b0*/  FMUL R4, R24, R11 ;  /* 0x0000000b18047220 */ /* 0x000fe20000400000 */
[C---:B------:R-:W-:Y:S01]  /*76c0*/  FFMA R28, R27.reuse, R20, R0 ;  /* 0x000000141b1c7223 */ /* 0x040fe20000000000 */
[----:B----4-:R-:W-:Y:S01]  /*76d0*/  LOP3.LUT R20, R52, 0xffffe000, RZ, 0xc0, !PT ;  /* 0xffffe00034147812 */ /* 0x010fe200078ec0ff */
        /* <DEDUP_REMOVED lines=8> */
[----:B------:R-:W-:Y:S01]  /*7760*/  FFMA R31, R27, R21, R2 ;  /* 0x000000151b1f7223 */ /* 0x000fe20000000002 */
[----:B------:R-:W-:Y:S01]  /*7770*/  LOP3.LUT R21, R53, 0xffffe000, RZ, 0xc0, !PT ;  /* 0xffffe00035157812 */ /* 0x000fe200078ec0ff */
[C---:B------:R-:W-:Y:S01]  /*7780*/  FMUL R0, R24.reuse, R8 ;  /* 0x0000000818007220 */ /* 0x040fe20000400000 */
[----:B------:R-:W-:Y:S01]  /*7790*/  F2FP.TF32.F32.PACK_B R30, R30 ;  /* 0x0000001eff1e723e */ /* 0x000fe200024050ff */
[----:B------:R-:W-:Y:S01]  /*77a0*/  FMUL R2, R24, R9 ;  /* 0x0000000918027220 */ /* 0x000fe20000400000 */
[----:B------:R-:W-:Y:S01]  /*77b0*/  F2FP.TF32.F32.PACK_B R31, R31 ;  /* 0x0000001fff1f723e */ /* 0x000fe200024050ff */
[C---:B------:R-:W-:Y:S01]  /*77c0*/  FFMA R32, R27.reuse, R20, R0 ;  /* 0x000000141b207223 */ /* 0x040fe20000000000 */
[----:B------:R-:W-:Y:S01]  /*77d0*/  LOP3.LUT R20, R54, 0xffffe000, RZ, 0xc0, !PT ;  /* 0xffffe00036147812 */ /* 0x000fe200078ec0ff */
[----:B------:R-:W-:Y:S01]  /*77e0*/  FFMA R33, R27, R21, R2 ;  /* 0x000000151b217223 */ /* 0x000fe20000000002 */
[----:B------:R-:W-:Y:S01]  /*77f0*/  LOP3.LUT R21, R49, 0xffffe000, RZ, 0xc0, !PT ;  /* 0xffffe00031157812 */ /* 0x000fe200078ec0ff */
[----:B------:R1:W-:Y:S01]  /*7800*/  STSM.16.M88.4 [R81+0x2400], R28 ;  /* 0x0024001c51007844 */ /* 0x0003e20000000200 */
[----:B------:R-:W-:Y:S01]  /*7810*/  F2FP.TF32.F32.PACK_B R32, R32 ;  /* 0x00000020ff20723e */ /* 0x000fe200024050ff */
[C---:B------:R-:W-:Y:S01]  /*7820*/  FFMA R34, R27.reuse, R20, R3 ;  /* 0x000000141b227223 */ /* 0x040fe20000000003 */
[----:B------:R-:W-:Y:S01]  /*7830*/  LOP3.LUT R20, R50, 0xffffe000, RZ, 0xc0, !PT ;  /* 0xffffe00032147812 */ /* 0x000fe200078ec0ff */
[C---:B------:R-:W-:Y:S01]  /*7840*/  FMUL R5, R24.reuse, R12 ;  /* 0x0000000c18057220 */ /* 0x040fe20000400000 */
[----:B------:R-:W-:Y:S01]  /*7850*/  F2FP.TF32.F32.PACK_B R33, R33 ;  /* 0x00000021ff21723e */ /* 0x000fe200024050ff */
[C---:B------:R-:W-:Y:S01]  /*7860*/  FMUL R6, R24.reuse, R13 ;  /* 0x0000000d18067220 */ /* 0x040fe20000400000 */
[----:B------:R-:W-:Y:S01]  /*7870*/  F2FP.TF32.F32.PACK_B R34, R34 ;  /* 0x00000022ff22723e */ /* 0x000fe200024050ff */
[----:B------:R-:W-:Y:S01]  /*7880*/  FMUL R7, R24, R14 ;  /* 0x0000000e18077220 */ /* 0x000fe20000400000 */
[----:B------:R-:W-:Y:S01]  /*7890*/  FFMA R35, R27, R41, R4 ;  /* 0x000000291b237223 */ /* 0x000fe20000000004 */
[----:B------:R-:W-:Y:S01]  /*78a0*/  LOP3.LUT R41, R51, 0xffffe000, RZ, 0xc0, !PT ;  /* 0xffffe00033297812 */ /* 0x000fe200078ec0ff */
[C---:B------:R-:W-:Y:S01]  /*78b0*/  FFMA R36, R27.reuse, R26, R5 ;  /* 0x0000001a1b247223 */ /* 0x040fe20000000005 */
[----:B------:R-:W-:Y:S01]  /*78c0*/  LOP3.LUT R26, R46, 0xffffe000, RZ, 0xc0, !PT ;  /* 0xffffe0002e1a7812 */ /* 0x000fe200078ec0ff */
[C---:B------:R-:W-:Y:S01]  /*78d0*/  FFMA R37, R27.reuse, R21, R6 ;  /* 0x000000151b257223 */ /* 0x040fe20000000006 */
[----:B------:R-:W-:Y:S01]  /*78e0*/  FMUL R8, R24, R15 ;  /* 0x0000000f18087220 */ /* 0x000fe20000400000 */
[----:B------:R-:W-:Y:S01]  /*78f0*/  FFMA R38, R27, R20, R7 ;  /* 0x000000141b267223 */ /* 0x000fe20000000007 */
[----:B------:R-:W-:Y:S01]  /*7900*/  LOP3.LUT R20, R44, 0xffffe000, RZ, 0xc0, !PT ;  /* 0xffffe0002c147812 */ /* 0x000fe200078ec0ff */
[C---:B------:R-:W-:Y:S01]  /*7910*/  FMUL R9, R24.reuse, R16 ;  /* 0x0000001018097220 */ /* 0x040fe20000400000 */
[----:B------:R-:W-:Y:S01]  /*7920*/  LOP3.LUT R21, R45, 0xffffe000, RZ, 0xc0, !PT ;  /* 0xffffe0002d157812 */ /* 0x000fe200078ec0ff */
[----:B------:R-:W-:Y:S01]  /*7930*/  FFMA R39, R27, R41, R8 ;  /* 0x000000291b277223 */ /* 0x000fe20000000008 */
[C---:B------:R-:W-:Y:S01]  /*7940*/  FMUL R10, R24.reuse, R17 ;  /* 0x00000011180a7220 */ /* 0x040fe20000400000 */
[C---:B------:R-:W-:Y:S01]  /*7950*/  FMUL R11, R24.reuse, R18 ;  /* 0x00000012180b7220 */ /* 0x040fe20000400000 */
[----:B------:R-:W-:Y:S01]  /*7960*/  LOP3.LUT R41, R47, 0xffffe000, RZ, 0xc0, !PT ;  /* 0xffffe0002f297812 */ /* 0x000fe200078ec0ff */
[----:B------:R-:W-:Y:S01]  /*7970*/  FMUL R12, R24, R19 ;  /* 0x00000013180c7220 */ /* 0x000fe20000400000 */
[----:B------:R-:W-:Y:S02]  /*7980*/  F2FP.TF32.F32.PACK_B R35, R35 ;  /* 0x00000023ff23723e */ /* 0x000fe400024050ff */
[----:B------:R-:W-:Y:S02]  /*7990*/  F2FP.TF32.F32.PACK_B R36, R36 ;  /* 0x00000024ff24723e */ /* 0x000fe400024050ff */
[----:B------:R-:W-:Y:S01]  /*79a0*/  F2FP.TF32.F32.PACK_B R37, R37 ;  /* 0x00000025ff25723e */ /* 0x000fe200024050ff */
[----:B------:R2:W-:Y:S01]  /*79b0*/  STSM.16.M88.4 [R80+0x2400], R32 ;  /* 0x0024002050007844 */ /* 0x0005e20000000200 */
[----:B------:R-:W-:Y:S01]  /*79c0*/  F2FP.TF32.F32.PACK_B R38, R38 ;  /* 0x00000026ff26723e */ /* 0x000fe200024050ff */
[C---:B-1----:R-:W-:Y:S01]  /*79d0*/  FFMA R28, R27.reuse, R20, R9 ;  /* 0x000000141b1c7223 */ /* 0x042fe20000000009 */
[C---:B------:R-:W-:Y:S01]  /*79e0*/  FFMA R29, R27.reuse, R21, R10 ;  /* 0x000000151b1d7223 */ /* 0x040fe2000000000a */
[C---:B------:R-:W-:Y:S01]  /*79f0*/  FFMA R30, R27.reuse, R26, R11 ;  /* 0x0000001a1b1e7223 */ /* 0x040fe2000000000b */
[----:B------:R-:W-:Y:S01]  /*7a00*/  FFMA R31, R27, R41, R12 ;  /* 0x000000291b1f7223 */ /* 0x000fe2000000000c */
[----:B------:R-:W-:Y:S02]  /*7a10*/  F2FP.TF32.F32.PACK_B R39, R39 ;  /* 0x00000027ff27723e */ /* 0x000fe400024050ff */
[----:B------:R-:W-:Y:S02]  /*7a20*/  F2FP.TF32.F32.PACK_B R28, R28 ;  /* 0x0000001cff1c723e */ /* 0x000fe400024050ff */
[----:B------:R-:W-:Y:S01]  /*7a30*/  F2FP.TF32.F32.PACK_B R29, R29 ;  /* 0x0000001dff1d723e */ /* 0x000fe200024050ff */
[----:B------:R2:W-:Y:S01]  /*7a40*/  STSM.16.M88.4 [R84+0x2000], R36 ;  /* 0x0020002454007844 */ /* 0x0005e20000000200 */
[----:B------:R-:W-:Y:S02]  /*7a50*/  F2FP.TF32.F32.PACK_B R30, R30 ;  /* 0x0000001eff1e723e */ /* 0x000fe400024050ff */
[----:B------:R-:W-:Y:S05]  /*7a60*/  F2FP.TF32.F32.PACK_B R31, R31 ;  /* 0x0000001fff1f723e */ /* 0x000fea00024050ff */
[----:B------:R2:W-:Y:S01]  /*7a70*/  STSM.16.M88.4 [R83+0x2000], R28 ;  /* 0x0020001c53007844 */ /* 0x0005e20000000200 */
[----:B------:R-:W-:Y:S01]  /*7a80*/  @!PT LDS RZ, [RZ] ;  /* 0x00000000fffff984 */ /* 0x000fe20000000800 */
[----:B------:R-:W-:Y:S01]  /*7a90*/  @!PT LDS RZ, [RZ] ;  /* 0x00000000fffff984 */ /* 0x000fe20000000800 */
[----:B------:R-:W-:Y:S01]  /*7aa0*/  @!PT LDS RZ, [RZ] ;  /* 0x00000000fffff984 */ /* 0x000fe20000000800 */
[----:B------:R-:W-:Y:S01]  /*7ab0*/  @!PT LDS RZ, [RZ] ;  /* 0x00000000fffff984 */ /* 0x000fe20000000800 */
[----:B------:R1:W-:Y:S07]  /*7ac0*/  MEMBAR.ALL.CTA ;  /* 0x0000000000007992 */ /* 0x0003ee0000008000 */
[----:B-1----:R-:W1:Y:S02]  /*7ad0*/  FENCE.VIEW.ASYNC.S ;  /* 0x00000000000073c6 */ /* 0x002e640000000000 */
[----:B-1----:R-:W-:Y:S06]  /*7ae0*/  BAR.SYNC.DEFER_BLOCKING 0x1, 0x80 ;  /* 0x0042000000007b1d */ /* 0x002fec0000010000 */
[----:B------:R-:W-:Y:S05]  /*7af0*/  @P0 BRA `(.L_x_119) ;  /* 0x0000000000240947 */ /* 0x000fea0003800000 */
[----:B------:R-:W-:Y:S02]  /*7b00*/  UIADD3 UR4, UP0, UPT, UR54, 0x680, URZ ;  /* 0x0000068036047890 */ /* 0x000fe4000ff1e0ff */
[----:B------:R-:W-:Y:S02]  /*7b10*/  UIADD3 UR9, UPT, UPT, UR49, 0x20, URZ ;  /* 0x0000002031097890 */ /* 0x000fe4000fffe0ff */
[----:B------:R-:W-:Y:S02]  /*7b20*/  UIADD3 UR8, UPT, UPT, UR43, 0x2400, URZ ;  /* 0x000024002b087890 */ /* 0x000fe4000fffe0ff */
[----:B------:R-:W-:Y:S01]  /*7b30*/  UIADD3.X UR5, UPT, UPT, URZ, UR55, URZ, UP0, !UPT ;  /* 0x00000037ff057290 */ /* 0x000fe200087fe4ff */
[----:B------:R-:W-:Y:S01]  /*7b40*/  UMOV UR10, UR50 ;  /* 0x00000032000a7c82 */ /* 0x000fe20008000000 */
[----:B------:R-:W-:Y:S07]  /*7b50*/  UMOV UR11, UR36 ;  /* 0x00000024000b7c82 */ /* 0x000fee0008000000 */
[----:B------:R1:W-:Y:S01]  /*7b60*/  UTMASTG.3D [UR8], [UR4] ;  /* 0x00000008040073b5 */ /* 0x0003e20008010000 */
[----:B------:R0:W-:Y:S01]  /*7b70*/  UTMACMDFLUSH ;  /* 0x00000000000079b7 */ /* 0x0001e20000000000 */
[----:B-1----:R-:W-:Y:S04]  /*7b80*/  DEPBAR.LE SB0, 0x1 ;  /* 0x000080400000791a */ /* 0x002fe80000000000 */
.L_x_119:
[----:B------:R-:W-:Y:S05]  /*7b90*/  BSYNC.RECONVERGENT B0 ;  /* 0x0000000000007941 */ /* 0x000fea0003800200 */
.L_x_118:
[----:B------:R-:W-:Y:S01]  /*7ba0*/  BAR.SYNC.DEFER_BLOCKING 0x1, 0x80 ;  /* 0x0042000000007b1d */ /* 0x000fe20000010000 */
[----:B------:R-:W-:Y:S04]  /*7bb0*/  UIADD3 UR4, UPT, UPT, UR47, 0x1, URZ ;  /* 0x000000012f047890 */ /* 0x000fe8000fffe0ff */
[----:B------:R-:W-:Y:S04]  /*7bc0*/  UISETP.NE.AND UP0, UPT, UR4, 0x4, UPT ;  /* 0x000000040400788c */ /* 0x000fe8000bf05270 */
[----:B------:R-:W-:Y:S01]  /*7bd0*/  USEL UR46, UR4, URZ, UP0 ;  /* 0x000000ff042e7287 */ /* 0x000fe20008000000 */
[----:B------:R1:W-:Y:S01]  /*7be0*/  @P6 SYNCS.ARRIVE.TRANS64.RED.A1T0 RZ, [R40+URZ], RZ ;  /* 0x000000ff28ff69a7 */ /* 0x0003e200081004ff */
[----:B------:R-:W-:Y:S01]  /*7bf0*/  BSSY B1, `(.L_x_120) ;  /* 0x0000018000017945 */ /* 0x000fe20003800000 */
[----:B------:R-:W3:Y:S02]  /*7c00*/  @P6 SYNCS.PHASECHK.TRANS64.TRYWAIT P0, [R91+URZ+0x40], R92 ;  /* 0x0000405c5b0065a7 */ /* 0x000ee400080011ff */
[----:B---3--:R-:W-:Y:S01]  /*7c10*/  @P6 SEL R87, RZ, 0x1, !P0 ;  /* 0x00000001ff576807 */ /* 0x008fe20004000000 */
[----:B-1----:R-:W-:Y:S06]  /*7c20*/  @!P6 BRA `(.L_x_121) ;  /* 0x000000000050e947 */ /* 0x002fec0003800000 */
        /* <DEDUP_REMOVED lines=8> */
[----:B------:R-:W-:Y:S04]  /*7cb0*/  SHF.L.U32 R4, RZ, 0x1f, RZ ;  /* 0x0000001fff047819 */ /* 0x000fe800000006ff */
[----:B------:R-:W1:Y:S02]  /*7cc0*/  SYNCS.PHASECHK.TRANS64.TRYWAIT P0, [R91+URZ+0x40], R4 ;  /* 0x000040045b0075a7 */ /* 0x000e6400080011ff */
[----:B-1----:R-:W-:Y:S05]  /*7cd0*/  @!P0 BRA `(.L_x_124) ;  /* 0x00000048000c8947 */ /* 0x002fea0003800000 */
.L_x_123:
[----:B------:R-:W-:Y:S05]  /*7ce0*/  BSYNC B0 ;  /* 0x0000000000007941 */ /* 0x000fea0003800000 */
.L_x_122:
        /* <DEDUP_REMOVED lines=8> */
.L_x_121:
[----:B------:R-:W-:Y:S05]  /*7d70*/  BSYNC B1 ;  /* 0x0000000000017941 */ /* 0x000fea0003800000 */
.L_x_120:
[----:B-1----:R-:W-:Y:S05]  /*7d80*/  VIADD R3, R25, 0x40 ;  /* 0x0000004019037836 */ /* 0x002fea0000000000 */
[----:B------:R-:W-:Y:S04]  /*7d90*/  SHF.R.U32.HI R3, RZ, 0x15, R3 ;  /* 0x00000015ff037819 */ /* 0x000fe80000011603 */
[----:B------:R-:W-:Y:S11]  /*7da0*/  LOP3.LUT P0, RZ, R3, 0x3, R64, 0x48, !PT ;  /* 0x0000000303ff7812 */ /* 0x000ff60007804840 */
[----:B------:R-:W-:Y:S02]  /*7db0*/  @!UPT UIADD3 URZ, UPT, UPT, URZ, URZ, URZ ;  /* 0x000000fffffff290 */ /* 0x000fe4000fffe0ff */
[----:B------:R-:W-:Y:S05]  /*7dc0*/  @!P0 BRA `(.L_x_125) ;  /* 0x0000000000408947 */ /* 0x000fea0003800000 */
[----:B------:R-:W1:Y:S01]  /*7dd0*/  LDCU.64 UR8, c[0x4][0x70] ;  /* 0x01000e00ff0877ac */ /* 0x000e620008000a00 */
[----:B------:R-:W-:Y:S01]  /*7de0*/  MOV R3, 0x0 ;  /* 0x0000000000037802 */ /* 0x000fe20000000f00 */
[----:B------:R-:W-:Y:S02]  /*7df0*/  HFMA2 R12, -RZ, RZ, 0, 5.9604644775390625e-08 ;  /* 0x00000001ff0c7431 */ /* 0x000fe400000001ff */
[----:B------:R-:W-:Y:S02]  /*7e00*/  IMAD.MOV.U32 R8, RZ, RZ, 0x192 ;  /* 0x00000192ff087424 */ /* 0x000fe400078e00ff */
[----:B------:R-:W-:Y:S01]  /*7e10*/  IMAD.MOV.U32 R13, RZ, RZ, RZ ;  /* 0x000000ffff0d7224 */ /* 0x000fe200078e00ff */
[----:B------:R-:W5:Y:S01]  /*7e20*/  LDCU.64 UR6, c[0x4][0x78] ;  /* 0x01000f00ff0677ac */ /* 0x000f620008000a00 */
[----:B------:R-:W2:Y:S01]  /*7e30*/  LDC.64 R2, c[0x4][R3] ;  /* 0x0100000003027b82 */ /* 0x000ea20000000a00 */
[----:B------:R-:W3:Y:S01]  /*7e40*/  LDCU.64 UR4, c[0x4][0x10] ;  /* 0x01000200ff0477ac */ /* 0x000ee20008000a00 */
[----:B-1----:R-:W-:Y:S01]  /*7e50*/  MOV R5, UR9 ;  /* 0x0000000900057c02 */ /* 0x002fe20008000f00 */
[----:B------:R-:W-:Y:S01]  /*7e60*/  IMAD.U32 R4, RZ, RZ, UR8 ;  /* 0x00000008ff047e24 */ /* 0x000fe2000f8e00ff */
[----:B-----5:R-:W-:Y:S01]  /*7e70*/  MOV R7, UR7 ;  /* 0x0000000700077c02 */ /* 0x020fe20008000f00 */
[----:B------:R-:W-:Y:S01]  /*7e80*/  IMAD.U32 R6, RZ, RZ, UR6 ;  /* 0x00000006ff067e24 */ /* 0x000fe2000f8e00ff */
[----:B---3--:R-:W-:Y:S01]  /*7e90*/  MOV R11, UR5 ;  /* 0x00000005000b7c02 */ /* 0x008fe20008000f00 */
[----:B------:R-:W-:Y:S02]  /*7ea0*/  IMAD.U32 R10, RZ, RZ, UR4 ;  /* 0x00000004ff0a7e24 */ /* 0x000fe4000f8e00ff */
[----:B------:R-:W-:Y:S07]  /*7eb0*/  LEPC R20, `(.L_x_125) ;  /* 0x000000001014794e */ /* 0x000fee0000000000 */
[----:B--2-4-:R-:W-:Y:S05]  /*7ec0*/  CALL.ABS.NOINC R2 ;  /* 0x0000000002007343 */ /* 0x014fea0003c00000 */
.L_x_125:
[----:B---3--:R-:W-:Y:S01]  /*7ed0*/  LOP3.LUT R20, R56, 0xffffe000, RZ, 0xc0, !PT ;  /* 0xffffe00038147812 */ /* 0x008fe200078ec0ff */
[----:B------:R-:W-:Y:S05]  /*7ee0*/  WARPSYNC.ALL ;  /* 0x0000000000007948 */ /* 0x000fea0003800000 */
[----:B------:R-:W-:Y:S01]  /*7ef0*/  R2UR UR4, R25 ;  /* 0x00000000190472ca */ /* 0x000fe200000e0000 */
[----:B------:R-:W-:Y:S01]  /*7f00*/  IMAD.U32 R91, RZ, RZ, UR46 ;  /* 0x0000002eff5b7e24 */ /* 0x000fe2000f8e00ff */
[----:B------:R-:W-:Y:S01]  /*7f10*/  LOP3.LUT R21, R57, 0xffffe000, RZ, 0xc0, !PT ;  /* 0xffffe00039157812 */ /* 0x000fe200078ec0ff */
[----:B------:R-:W-:Y:S01]  /*7f20*/  BSSY.RECONVERGENT B0, `(.L_x_126) ;  /* 0x000005c000007945 */ /* 0x000fe20003800200 */
[----:B------:R-:W-:Y:S02]  /*7f30*/  LOP3.LUT R41, R58, 0xffffe000, RZ, 0xc0, !PT ;  /* 0xffffe0003a297812 */ /* 0x000fe400078ec0ff */
[----:B----4-:R-:W-:Y:S02]  /*7f40*/  LOP3.LUT R26, R54, 0xffffe000, RZ, 0xc0, !PT ;  /* 0xffffe000361a7812 */ /* 0x010fe400078ec0ff */
[----:B------:R-:W-:Y:S02]  /*7f50*/  LOP3.LUT R40, R50, 0xffffe000, RZ, 0xc0, !PT ;  /* 0xffffe00032287812 */ /* 0x000fe400078ec0ff */
[----:B------:R-:W-:Y:S02]  /*7f60*/  ISETP.NE.AND P6, PT, R79, RZ, PT ;  /* 0x000000ff4f00720c */ /* 0x000fe40003fc5270 */
[----:B------:R-:W-:Y:S01]  /*7f70*/  ISETP.NE.AND P0, PT, R75, RZ, PT ;  /* 0x000000ff4b00720c */ /* 0x000fe20003f05270 */
[----:B------:R-:W1:Y:S01]  /*7f80*/  LDTM.16dp128bit.x8 R4, tmem[UR4+0x40] ;  /* 0x00004004000479ee */ /* 0x000e620008180000 */
[----:B------:R-:W-:Y:S09]  /*7f90*/  LEA R93, R85, UR43, 0x3 ;  /* 0x0000002b555d7c11 */ /* 0x000ff2000f8e18ff */
[----:B------:R-:W-:Y:S05]  /*7fa0*/  @P6 LEA R91, R91, UR43, 0x3 ;  /* 0x0000002b5b5b6c11 */ /* 0x000fea000f8e18ff */
[----:B------:R-:W-:Y:S05]  /*7fb0*/  @P6 VIADD R92, R91, 0x60 ;  /* 0x000000605b5c6836 */ /* 0x000fea0000000000 */
[----:B------:R-:W-:Y:S01]  /*7fc0*/  @P6 PRMT R92, R89, 0x654, R92 ;  /* 0x00000654595c6816 */ /* 0x000fe2000000005c */
[C---:B-1----:R-:W-:Y:S01]  /*7fd0*/  FMUL R0, R24.reuse, R4 ;  /* 0x0000000418007220 */ /* 0x042fe20000400000 */
[C---:B------:R-:W-:Y:S01]  /*7fe0*/  FMUL R2, R24.reuse, R5 ;  /* 0x0000000518027220 */ /* 0x040fe20000400000 */
[C---:B------:R-:W-:Y:S01]  /*7ff0*/  FMUL R3, R24.reuse, R10 ;  /* 0x0000000a18037220 */ /* 0x040fe20000400000 */
[----:B------:R-:W-:Y:S01]  /*8000*/  FMUL R4, R24, R11 ;  /* 0x0000000b18047220 */ /* 0x000fe20000400000 */
[C---:B--2---:R-:W-:Y:S01]  /*8010*/  FFMA R28, R27.reuse, R20, R0 ;  /* 0x000000141b1c7223 */ /* 0x044fe20000000000 */
[----:B------:R-:W-:Y:S01]  /*8020*/  LOP3.LUT R20, R52, 0xffffe000, RZ, 0xc0, !PT ;  /* 0xffffe00034147812 */ /* 0x000fe200078ec0ff */
        /* <DEDUP_REMOVED lines=14> */
[----:B------:R-:W-:Y:S01]  /*8110*/  FFMA R32, R27, R20, R0 ;  /* 0x000000141b207223 */ /* 0x000fe20000000000 */
        /* <DEDUP_REMOVED lines=12> */
[----:B------:R-:W-:Y:S01]  /*81e0*/  @P6 SHF.L.U32 R14, RZ, 0x1f, RZ ;  /* 0x0000001fff0e6819 */ /* 0x000fe200000006ff */
[C---:B------:R-:W-:Y:S01]  /*81f0*/  FFMA R35, R27.reuse, R20, R4 ;  /* 0x000000141b237223 */ /* 0x040fe20000000004 */
[----:B------:R-:W-:Y:S01]  /*8200*/  LOP3.LUT R20, R44, 0xffffe000, RZ, 0xc0, !PT ;  /* 0xffffe0002c147812 */ /* 0x000fe200078ec0ff */
[C---:B------:R-:W-:Y:S01]  /*8210*/  FMUL R8, R24.reuse, R15 ;  /* 0x0000000f18087220 */ /* 0x040fe20000400000 */
[C---:B------:R-:W-:Y:S01]  /*8220*/  FFMA R36, R27.reuse, R26, R5 ;  /* 0x0000001a1b247223 */ /* 0x040fe20000000005 */
[C---:B------:R-:W-:Y:S01]  /*8230*/  FFMA R37, R27.reuse, R21, R6 ;  /* 0x000000151b257223 */ /* 0x040fe20000000006 */
[----:B------:R-:W-:Y:S01]  /*8240*/  FFMA R38, R27, R40, R7 ;  /* 0x000000281b267223 */ /* 0x000fe20000000007 */
[C---:B------:R-:W-:Y:S01]  /*8250*/  FMUL R9, R24.reuse, R16 ;  /* 0x0000001018097220 */ /* 0x040fe20000400000 */
[----:B------:R-:W-:Y:S01]  /*8260*/  LOP3.LUT R21, R45, 0xffffe000, RZ, 0xc0, !PT ;  /* 0xffffe0002d157812 */ /* 0x000fe200078ec0ff */
[----:B------:R-:W-:Y:S01]  /*8270*/  FFMA R39, R27, R41, R8 ;  /* 0x000000291b277223 */ /* 0x000fe20000000008 */
[----:B------:R-:W-:Y:S01]  /*8280*/  FMUL R10, R24, R17 ;  /* 0x00000011180a7220 */ /* 0x000fe20000400000 */
[----:B------:R-:W-:Y:S01]  /*8290*/  LOP3.LUT R26, R46, 0xffffe000, RZ, 0xc0, !PT ;  /* 0xffffe0002e1a7812 */ /* 0x000fe200078ec0ff */
        /* <DEDUP_REMOVED lines=36> */
.L_x_127:
[----:B------:R-:W-:Y:S05]  /*84e0*/  BSYNC.RECONVERGENT B0 ;  /* 0x0000000000007941 */ /* 0x000fea0003800200 */
.L_x_126:
[----:B------:R-:W-:Y:S01]  /*84f0*/  BAR.SYNC.DEFER_BLOCKING 0x1, 0x80 ;  /* 0x0042000000007b1d */ /* 0x000fe20000010000 */
[----:B------:R-:W-:Y:S01]  /*8500*/  UIADD3 UR4, UPT, UPT, UR46, 0x1, URZ ;  /* 0x000000012e047890 */ /* 0x000fe2000fffe0ff */
[----:B------:R-:W-:Y:S03]  /*8510*/  HFMA2 R91, -RZ, RZ, 0, 0 ;  /* 0x00000000ff5b7431 */ /* 0x000fe600000001ff */
        /* <DEDUP_REMOVED lines=18> */
.L_x_131:
[----:B------:R-:W-:Y:S05]  /*8640*/  BSYNC B0 ;  /* 0x0000000000007941 */ /* 0x000fea0003800000 */
.L_x_130:
[----:B------:R-:W-:Y:S01]  /*8650*/  ISETP.NE.AND P0, PT, R88, RZ, PT ;  /* 0x000000ff5800720c */ /* 0x000fe20003f05270 */
[----:B------:R-:W-:Y:S11]  /*8660*/  VIADD R85, R85, 0x1 ;  /* 0x0000000155557836 */ /* 0x000ff60000000000 */
[----:B------:R-:W-:Y:S01]  /*8670*/  @!UPT UIADD3 URZ, UPT, UPT, URZ, URZ, URZ ;  /* 0x000000fffffff290 */ /* 0x000fe2000fffe0ff */
[----:B-1----:R-:W-:Y:S01]  /*8680*/  @P0 IMAD.IADD R4, R73, 0x1, R0 ;  /* 0x0000000149040824 */ /* 0x002fe200078e0200 */
[----:B------:R-:W-:Y:S05]  /*8690*/  @P0 WARPSYNC.ALL ;  /* 0x0000000000000948 */ /* 0x000fea0003800000 */
[----:B------:R1:W3:Y:S04]  /*86a0*/  @P0 LDSM.16.M88.4 R56, [R3+UR43+0x400] ;  /* 0x0004002b0338083b */ /* 0x0002e80008000200 */
[----:B------:R1:W4:Y:S04]  /*86b0*/  @P0 LDSM.16.M88.4 R52, [R2+0x400] ;  /* 0x000400000234083b */ /* 0x0003280000000200 */
[----:B------:R1:W1:Y:S04]  /*86c0*/  @P0 LDSM.16.M88.4 R48, [R0+0x400] ;  /* 0x000400000030083b */ /* 0x0002680000000200 */
[----:B------:R1:W1:Y:S01]  /*86d0*/  @P0 LDSM.16.M88.4 R44, [R4+0x400] ;  /* 0x00040000042c083b */ /* 0x0002620000000200 */
[C---:B------:R-:W-:Y:S04]  /*86e0*/  ISETP.NE.AND P0, PT, R85.reuse, 0x4, PT ;  /* 0x000000045500780c */ /* 0x040fe80003f05270 */
[----:B------:R-:W-:Y:S02]  /*86f0*/  SEL R85, R85, RZ, P0 ;  /* 0x000000ff55557207 */ /* 0x000fe40000000000 */
[----:B------:R-:W-:Y:S02]  /*8700*/  SEL R91, RZ, 0x1, P0 ;  /* 0x00000001ff5b7807 */ /* 0x000fe40000000000 */
.L_x_129:
[----:B------:R-:W-:Y:S05]  /*8710*/  BSYNC B1 ;  /* 0x0000000000017941 */ /* 0x000fea0003800000 */
.L_x_128:
        /* <DEDUP_REMOVED lines=21> */
.L_x_133:
        /* <DEDUP_REMOVED lines=42> */
[----:B------:R-:W-:Y:S01]  /*8b10*/  FFMA R34, R27, R26, R3 ;  /* 0x0000001a1b227223 */ /* 0x000fe20000000003 */
[----:B------:R-:W-:Y:S01]  /*8b20*/  LOP3.LUT R26, R48, 0xffffe000, RZ, 0xc0, !PT ;  /* 0xffffe000301a7812 */ /* 0x000fe200078ec0ff */
[C---:B------:R-:W-:Y:S01]  /*8b30*/  FMUL R5, R24.reuse, R12 ;  /* 0x0000000c18057220 */ /* 0x040fe20000400000 */
[----:B------:R-:W-:Y:S01]  /*8b40*/  F2FP.TF32.F32.PACK_B R33, R33 ;  /* 0x00000021ff21723e */ /* 0x000fe200024050ff */
[C---:B------:R-:W-:Y:S01]  /*8b50*/  FMUL R6, R24.reuse, R13 ;  /* 0x0000000d18067220 */ /* 0x040fe20000400000 */
[----:B------:R-:W-:Y:S01]  /*8b60*/  F2FP.TF32.F32.PACK_B R34, R34 ;  /* 0x00000022ff22723e */ /* 0x000fe200024050ff */
[----:B------:R-:W-:Y:S01]  /*8b70*/  FMUL R7, R24, R14 ;  /* 0x0000000e18077220 */ /* 0x000fe20000400000 */
[----:B------:R-:W-:Y:S01]  /*8b80*/  @P6 SHF.L.U32 R14, R91, 0x1f, RZ ;  /* 0x0000001f5b0e6819 */ /* 0x000fe200000006ff */
        /* <DEDUP_REMOVED lines=47> */
.L_x_135:
[----:B------:R-:W-:Y:S05]  /*8e80*/  BSYNC.RECONVERGENT B0 ;  /* 0x0000000000007941 */ /* 0x000fea0003800200 */
.L_x_134:
        /* <DEDUP_REMOVED lines=17> */
[----:B------:R-:W-:Y:S04]  /*8fa0*/  SHF.L.U32 R4, R91, 0x1f, RZ ;  /* 0x0000001f5b047819 */ /* 0x000fe800000006ff */
[----:B------:R-:W1:Y:S02]  /*8fb0*/  SYNCS.PHASECHK.TRANS64.TRYWAIT P0, [R93+URZ+0x40], R4 ;  /* 0x000040045d0075a7 */ /* 0x000e6400080011ff */
[----:B-1----:R-:W-:Y:S05]  /*8fc0*/  @!P0 BRA `(.L_x_140) ;  /* 0x0000003400788947 */ /* 0x002fea0003800000 */
.L_x_139:
[----:B------:R-:W-:Y:S05]  /*8fd0*/  BSYNC B0 ;  /* 0x0000000000007941 */ /* 0x000fea0003800000 */
.L_x_138:
        /* <DEDUP_REMOVED lines=10> */
[----:B------:R-:W-:Y:S02]  /*9080*/  SEL R6, RZ, 0x1, P0 ;  /* 0x00000001ff067807 */ /* 0x000fe40000000000 */
[----:B------:R-:W-:Y:S02]  /*9090*/  SEL R85, R85, RZ, P0 ;  /* 0x000000ff55557207 */ /* 0x000fe40000000000 */
[----:B------:R-:W-:Y:S02]  /*90a0*/  LOP3.LUT R91, R91, R6, RZ, 0x3c, !PT ;  /* 0x000000065b5b7212 */ /* 0x000fe400078e3cff */
.L_x_137:
[----:B------:R-:W-:Y:S05]  /*90b0*/  BSYNC B1 ;  /* 0x0000000000017941 */ /* 0x000fea0003800000 */
.L_x_136:
        /* <DEDUP_REMOVED lines=21> */
.L_x_141:
        /* <DEDUP_REMOVED lines=88> */
[----:B------:R-:W-:Y:S02]  /*9790*/  UIADD3 UR4, UPT, UPT, UR43, 0x400, URZ ;  /* 0x000004002b047890 */ /* 0x000fe4000fffe0ff */
[----:B------:R-:W-:Y:S01]  /*97a0*/  UIADD3 UR9, UPT, UPT, UR49, 0x80, URZ ;  /* 0x0000008031097890 */ /* 0x000fe2000fffe0ff */
[----:B------:R-:W-:Y:S01]  /*97b0*/  UMOV UR10, UR50 ;  /* 0x00000032000a7c82 */ /* 0x000fe20008000000 */
[----:B------:R-:W-:Y:S02]  /*97c0*/  UMOV UR11, UR36 ;  /* 0x00000024000b7c82 */ /* 0x000fe40008000000 */
[----:B------:R-:W-:Y:S01]  /*97d0*/  MOV R68, UR4 ;  /* 0x0000000400447c02 */ /* 0x000fe20008000f00 */
[----:B------:R-:W-:Y:S03]  /*97e0*/  UIADD3 UR4, UP0, UPT, UR54, 0x680, URZ ;  /* 0x0000068036047890 */ /* 0x000fe6000ff1e0ff */
[----:B------:R-:W-:Y:S01]  /*97f0*/  R2UR UR8, R68 ;  /* 0x00000000440872ca */ /* 0x000fe200000e0000 */
[----:B------:R-:W-:Y:S11]  /*9800*/  UIADD3.X UR5, UPT, UPT, URZ, UR55, URZ, UP0, !UPT ;  /* 0x00000037ff057290 */ /* 0x000ff600087fe4ff */
[----:B------:R-:W-:Y:S01]  /*9810*/  @!UPT UIADD3 URZ, UPT, UPT, URZ, URZ, URZ ;  /* 0x000000fffffff290 */ /* 0x000fe2000fffe0ff */
[----:B------:R1:W-:Y:S01]  /*9820*/  UTMASTG.3D [UR8], [UR4] ;  /* 0x00000008040073b5 */ /* 0x0003e20008010000 */
[----:B------:R0:W-:Y:S01]  /*9830*/  UTMACMDFLUSH ;  /* 0x00000000000079b7 */ /* 0x0001e20000000000 */
[----:B-1----:R-:W-:Y:S04]  /*9840*/  DEPBAR.LE SB0, 0x1 ;  /* 0x000080400000791a */ /* 0x002fe80000000000 */
.L_x_143:
[----:B------:R-:W-:Y:S05]  /*9850*/  BSYNC.RECONVERGENT B0 ;  /* 0x0000000000007941 */ /* 0x000fea0003800200 */
.L_x_142:
        /* <DEDUP_REMOVED lines=20> */
.L_x_147:
[----:B------:R-:W-:Y:S05]  /*99a0*/  BSYNC B0 ;  /* 0x0000000000007941 */ /* 0x000fea0003800000 */
.L_x_146:
        /* <DEDUP_REMOVED lines=13> */
.L_x_145:
[----:B------:R-:W-:Y:S05]  /*9a80*/  BSYNC B1 ;  /* 0x0000000000017941 */ /* 0x000fea0003800000 */
.L_x_144:
        /* <DEDUP_REMOVED lines=21> */
.L_x_149:
        /* <DEDUP_REMOVED lines=97> */
.L_x_151:
[----:B------:R-:W-:Y:S05]  /*a1f0*/  BSYNC.RECONVERGENT B0 ;  /* 0x0000000000007941 */ /* 0x000fea0003800200 */
.L_x_150:
        /* <DEDUP_REMOVED lines=20> */
.L_x_155:
[----:B------:R-:W-:Y:S05]  /*a340*/  BSYNC B0 ;  /* 0x0000000000007941 */ /* 0x000fea0003800000 */
.L_x_154:
        /* <DEDUP_REMOVED lines=13> */
.L_x_153:
[----:B------:R-:W-:Y:S05]  /*a420*/  BSYNC B1 ;  /* 0x0000000000017941 */ /* 0x000fea0003800000 */
.L_x_152:
        /* <DEDUP_REMOVED lines=21> */
.L_x_157:
        /* <DEDUP_REMOVED lines=97> */
.L_x_159:
[----:B------:R-:W-:Y:S05]  /*ab90*/  BSYNC.RECONVERGENT B0 ;  /* 0x0000000000007941 */ /* 0x000fea0003800200 */
.L_x_158:
        /* <DEDUP_REMOVED lines=20> */
.L_x_163:
[----:B------:R-:W-:Y:S05]  /*ace0*/  BSYNC B0 ;  /* 0x0000000000007941 */ /* 0x000fea0003800000 */
.L_x_162:
[----:B------:R-:W-:Y:S11]  /*acf0*/  ISETP.NE.AND P0, PT, R88, RZ, PT ;  /* 0x000000ff5800720c */ /* 0x000ff60003f05270 */
[----:B------:R-:W-:Y:S02]  /*ad00*/  @!UPT UIADD3 URZ, UPT, UPT, URZ, URZ, URZ ;  /* 0x000000fffffff290 */ /* 0x000fe4000fffe0ff */
[----:B-1----:R-:W-:Y:S01]  /*ad10*/  @P0 IADD3 R2, PT, PT, R73, R90, RZ ;  /* 0x0000005a49020210 */ /* 0x002fe20007ffe0ff */
[----:B------:R-:W-:Y:S05]  /*ad20*/  @P0 WARPSYNC.ALL ;  /* 0x0000000000000948 */ /* 0x000fea0003800000 */
[----:B------:R1:W3:Y:S04]  /*ad30*/  @P0 LDSM.16.M88.4 R56, [R85+UR43+0x400] ;  /* 0x0004002b5538083b */ /* 0x0002e80008000200 */
[----:B------:R1:W4:Y:S04]  /*ad40*/  @P0 LDSM.16.M88.4 R52, [R0+0x400] ;  /* 0x000400000034083b */ /* 0x0003280000000200 */
[----:B------:R1:W1:Y:S04]  /*ad50*/  @P0 LDSM.16.M88.4 R48, [R90+0x400] ;  /* 0x000400005a30083b */ /* 0x0002680000000200 */
[----:B------:R1:W1:Y:S02]  /*ad60*/  @P0 LDSM.16.M88.4 R44, [R2+0x400] ;  /* 0x00040000022c083b */ /* 0x0002640000000200 */
.L_x_161:
[----:B------:R-:W-:Y:S05]  /*ad70*/  BSYNC B1 ;  /* 0x0000000000017941 */ /* 0x000fea0003800000 */
.L_x_160:
        /* <DEDUP_REMOVED lines=10> */
[----:B------:R-:W2:Y:S01]  /*ae20*/  LDCU.64 UR6, c[0x4][0x78] ;  /* 0x01000f00ff0677ac */ /* 0x000ea20008000a00 */
[----:B-1----:R-:W1:Y:S01]  /*ae30*/  LDC.64 R2, c[0x4][R3] ;  /* 0x0100000003027b82 */ /* 0x002e620000000a00 */
[----:B------:R-:W3:Y:S01]  /*ae40*/  LDCU.64 UR4, c[0x4][0x10] ;  /* 0x01000200ff0477ac */ /* 0x000ee20008000a00 */
[----:B-----5:R-:W-:Y:S01]  /*ae50*/  MOV R5, UR9 ;  /* 0x0000000900057c02 */ /* 0x020fe20008000f00 */
[----:B------:R-:W-:Y:S01]  /*ae60*/  IMAD.U32 R4, RZ, RZ, UR8 ;  /* 0x00000008ff047e24 */ /* 0x000fe2000f8e00ff */
[----:B--2---:R-:W-:Y:S01]  /*ae70*/  MOV R7, UR7 ;  /* 0x0000000700077c02 */ /* 0x004fe20008000f00 */
[----:B------:R-:W-:Y:S01]  /*ae80*/  IMAD.U32 R6, RZ, RZ, UR6 ;  /* 0x00000006ff067e24 */ /* 0x000fe2000f8e00ff */
[----:B---3--:R-:W-:Y:S01]  /*ae90*/  MOV R11, UR5 ;  /* 0x00000005000b7c02 */ /* 0x008fe20008000f00 */
[----:B------:R-:W-:Y:S02]  /*aea0*/  IMAD.U32 R10, RZ, RZ, UR4 ;  /* 0x00000004ff0a7e24 */ /* 0x000fe4000f8e00ff */
[----:B------:R-:W-:Y:S07]  /*aeb0*/  LEPC R20, `(.L_x_165) ;  /* 0x000000001014794e */ /* 0x000fee0000000000 */
[----:B-1--4-:R-:W-:Y:S05]  /*aec0*/  CALL.ABS.NOINC R2 ;  /* 0x0000000002007343 */ /* 0x012fea0003c00000 */
.L_x_165:
[----:B------:R-:W-:Y:S01]  /*aed0*/  ISETP.NE.AND P0, PT, R75, RZ, PT ;  /* 0x000000ff4b00720c */ /* 0x000fe20003f05270 */
[----:B------:R-:W-:Y:S05]  /*aee0*/  WARPSYNC.ALL ;  /* 0x0000000000007948 */ /* 0x000fea0003800000 */
[----:B------:R-:W-:Y:S01]  /*aef0*/  R2UR UR4, R25 ;  /* 0x00000000190472ca */ /* 0x000fe200000e0000 */
[----:B------:R-:W5:Y:S01]  /*af00*/  S2UR UR5, SR_CgaCtaId ;  /* 0x00000000000579c3 */ /* 0x000f620000008800 */
[----:B-1-3--:R-:W-:Y:S01]  /*af10*/  LOP3.LUT R0, R56, 0xffffe000, RZ, 0xc0, !PT ;  /* 0xffffe00038007812 */ /* 0x00afe200078ec0ff */
[----:B------:R-:W-:Y:S01]  /*af20*/  BSSY.RECONVERGENT B0, `(.L_x_166) ;  /* 0x000005b000007945 */ /* 0x000fe20003800200 */
[----:B------:R-:W-:Y:S02]  /*af30*/  LOP3.LUT R2, R57, 0xffffe000, RZ, 0xc0, !PT ;  /* 0xffffe00039027812 */ /* 0x000fe400078ec0ff */
[----:B------:R-:W-:Y:S02]  /*af40*/  LOP3.LUT R3, R58, 0xffffe000, RZ, 0xc0, !PT ;  /* 0xffffe0003a037812 */ /* 0x000fe400078ec0ff */
[----:B------:R-:W-:Y:S02]  /*af50*/  LOP3.LUT R20, R59, 0xffffe000, RZ, 0xc0, !PT ;  /* 0xffffe0003b147812 */ /* 0x000fe400078ec0ff */
[----:B----4-:R-:W-:Y:S02]  /*af60*/  LOP3.LUT R21, R52, 0xffffe000, RZ, 0xc0, !PT ;  /* 0xffffe00034157812 */ /* 0x010fe400078ec0ff */
[----:B------:R-:W-:Y:S01]  /*af70*/  LOP3.LUT R26, R53, 0xffffe000, RZ, 0xc0, !PT ;  /* 0xffffe000351a7812 */ /* 0x000fe200078ec0ff */
[----:B------:R-:W1:Y:S01]  /*af80*/  LDTM.16dp128bit.x8 R4, tmem[UR4+0xe0] ;  /* 0x0000e004000479ee */ /* 0x000e620008180000 */
[----:B------:R-:W-:Y:S01]  /*af90*/  R2UR UR4, R82 ;  /* 0x00000000520472ca */ /* 0x000fe200000e0000 */
[----:B------:R-:W-:Y:S01]  /*afa0*/  NOP ;  /* 0x0000000000007918 */ /* 0x000fe20000000000 */
[----:B--2---:R-:W-:Y:S02]  /*afb0*/  LOP3.LUT R29, R54, 0xffffe000, RZ, 0xc0, !PT ;  /* 0xffffe000361d7812 */ /* 0x004fe400078ec0ff */
[----:B------:R-:W-:Y:S02]  /*afc0*/  LOP3.LUT R28, R55, 0xffffe000, RZ, 0xc0, !PT ;  /* 0xffffe000371c7812 */ /* 0x000fe400078ec0ff */
[----:B------:R-:W-:Y:S02]  /*afd0*/  LOP3.LUT R31, R48, 0xffffe000, RZ, 0xc0, !PT ;  /* 0xffffe000301f7812 */ /* 0x000fe400078ec0ff */
[----:B------:R-:W-:Y:S02]  /*afe0*/  LOP3.LUT R30, R49, 0xffffe000, RZ, 0xc0, !PT ;  /* 0xffffe000311e7812 */ /* 0x000fe400078ec0ff */
[----:B------:R-:W-:Y:S02]  /*aff0*/  LOP3.LUT R33, R50, 0xffffe000, RZ, 0xc0, !PT ;  /* 0xffffe00032217812 */ /* 0x000fe400078ec0ff */
[----:B------:R-:W-:Y:S01]  /*b000*/  LOP3.LUT R32, R51, 0xffffe000, RZ, 0xc0, !PT ;  /* 0xffffe00033207812 */ /* 0x000fe200078ec0ff */
[----:B------:R-:W-:Y:S01]  /*b010*/  UIADD3 UR4, UPT, UPT, UR4, 0xd0, URZ ;  /* 0x000000d004047890 */ /* 0x000fe2000fffe0ff */
[----:B------:R-:W-:Y:S02]  /*b020*/  LOP3.LUT R35, R44, 0xffffe000, RZ, 0xc0, !PT ;  /* 0xffffe0002c237812 */ /* 0x000fe400078ec0ff */
[----:B------:R-:W-:Y:S02]  /*b030*/  LOP3.LUT R34, R45, 0xffffe000, RZ, 0xc0, !PT ;  /* 0xffffe0002d227812 */ /* 0x000fe400078ec0ff */
[----:B------:R-:W-:Y:S02]  /*b040*/  LOP3.LUT R37, R46, 0xffffe000, RZ, 0xc0, !PT ;  /* 0xffffe0002e257812 */ /* 0x000fe400078ec0ff */
[----:B------:R-:W-:Y:S01]  /*b050*/  LOP3.LUT R36, R47, 0xffffe000, RZ, 0xc0, !PT ;  /* 0xffffe0002f247812 */ /* 0x000fe200078ec0ff */
[C---:B-1----:R-:W-:Y:S01]  /*b060*/  FMUL R4, R24.reuse, R4 ;  /* 0x0000000418047220 */ /* 0x042fe20000400000 */
[C---:B------:R-:W-:Y:S01]  /*b070*/  FMUL R5, R24.reuse, R5 ;  /* 0x0000000518057220 */ /* 0x040fe20000400000 */
[C---:B------:R-:W-:Y:S01]  /*b080*/  FMUL R6, R24.reuse, R6 ;  /* 0x0000000618067220 */ /* 0x040fe20000400000 */
[C---:B------:R-:W-:Y:S01]  /*b090*/  FMUL R7, R24.reuse, R7 ;  /* 0x0000000718077220 */ /* 0x040fe20000400000 */
[C---:B------:R-:W-:Y:S01]  /*b0a0*/  FFMA R4, R27.reuse, R0, R4 ;  /* 0x000000001b047223 */ /* 0x040fe20000000004 */
[C---:B------:R-:W-:Y:S01]  /*b0b0*/  FMUL R8, R24.reuse, R8 ;  /* 0x0000000818087220 */ /* 0x040fe20000400000 */
[C---:B------:R-:W-:Y:S01]  /*b0c0*/  FFMA R5, R27.reuse, R2, R5 ;  /* 0x000000021b057223 */ /* 0x040fe20000000005 */
[C---:B------:R-:W-:Y:S01]  /*b0d0*/  FMUL R9, R24.reuse, R9 ;  /* 0x0000000918097220 */ /* 0x040fe20000400000 */
[C---:B------:R-:W-:Y:S01]  /*b0e0*/  FFMA R6, R27.reuse, R3, R6 ;  /* 0x000000031b067223 */ /* 0x040fe20000000006 */
[----:B------:R-:W-:Y:S01]  /*b0f0*/  F2FP.TF32.F32.PACK_B R4, R4 ;  /* 0x00000004ff04723e */ /* 0x000fe200024050ff */
[C---:B------:R-:W-:Y:S01]  /*b100*/  FMUL R10, R24.reuse, R10 ;  /* 0x0000000a180a7220 */ /* 0x040fe20000400000 */
[----:B------:R-:W-:Y:S01]  /*b110*/  F2FP.TF32.F32.PACK_B R5, R5 ;  /* 0x00000005ff05723e */ /* 0x000fe200024050ff */
[C---:B------:R-:W-:Y:S01]  /*b120*/  FFMA R7, R27.reuse, R20, R7 ;  /* 0x000000141b077223 */ /* 0x040fe20000000007 */
[C---:B------:R-:W-:Y:S01]  /*b130*/  FMUL R11, R24.reuse, R11 ;  /* 0x0000000b180b7220 */ /* 0x040fe20000400000 */
[----:B-----5:R-:W-:Y:S01]  /*b140*/  UPRMT UR4, UR5, 0x654, UR4 ;  /* 0x0000065405047896 */ /* 0x020fe20008000004 */
[C---:B------:R-:W-:Y:S01]  /*b150*/  FFMA R8, R27.reuse, R21, R8 ;  /* 0x000000151b087223 */ /* 0x040fe20000000008 */
[C---:B------:R-:W-:Y:S01]  /*b160*/  FMUL R12, R24.reuse, R12 ;  /* 0x0000000c180c7220 */ /* 0x040fe20000400000 */
[C---:B------:R-:W-:Y:S01]  /*b170*/  FFMA R9, R27.reuse, R26, R9 ;  /* 0x0000001a1b097223 */ /* 0x040fe20000000009 */
[C---:B------:R-:W-:Y:S01]  /*b180*/  FMUL R13, R24.reuse, R13 ;  /* 0x0000000d180d7220 */ /* 0x040fe20000400000 */
[C---:B------:R-:W-:Y:S01]  /*b190*/  FFMA R10, R27.reuse, R29, R10 ;  /* 0x0000001d1b0a7223 */ /* 0x040fe2000000000a */
[C---:B------:R-:W-:Y:S01]  /*b1a0*/  FMUL R14, R24.reuse, R14 ;  /* 0x0000000e180e7220 */ /* 0x040fe20000400000 */
[C---:B------:R-:W-:Y:S01]  /*b1b0*/  FFMA R11, R27.reuse, R28, R11 ;  /* 0x0000001c1b0b7223 */ /* 0x040fe2000000000b */
[C---:B------:R-:W-:Y:S01]  /*b1c0*/  FMUL R15, R24.reuse, R15 ;  /* 0x0000000f180f7220 */ /* 0x040fe20000400000 */
[----:B------:R-:W-:Y:S01]  /*b1d0*/  F2FP.TF32.F32.PACK_B R6, R6 ;  /* 0x00000006ff06723e */ /* 0x000fe200024050ff */
[C---:B------:R-:W-:Y:S01]  /*b1e0*/  FFMA R12, R27.reuse, R31, R12 ;  /* 0x0000001f1b0c7223 */ /* 0x040fe2000000000c */
[----:B------:R-:W-:Y:S01]  /*b1f0*/  F2FP.TF32.F32.PACK_B R7, R7 ;  /* 0x00000007ff07723e */ /* 0x000fe200024050ff */
[C---:B------:R-:W-:Y:S01]  /*b200*/  FMUL R16, R24.reuse, R16 ;  /* 0x0000001018107220 */ /* 0x040fe20000400000 */
[C---:B------:R-:W-:Y:S01]  /*b210*/  FFMA R13, R27.reuse, R30, R13 ;  /* 0x0000001e1b0d7223 */ /* 0x040fe2000000000d */
[C---:B------:R-:W-:Y:S01]  /*b220*/  FMUL R17, R24.reuse, R17 ;  /* 0x0000001118117220 */ /* 0x040fe20000400000 */
[C---:B------:R-:W-:Y:S01]  /*b230*/  FFMA R14, R27.reuse, R33, R14 ;  /* 0x000000211b0e7223 */ /* 0x040fe2000000000e */
[C---:B------:R-:W-:Y:S01]  /*b240*/  FMUL R18, R24.reuse, R18 ;  /* 0x0000001218127220 */ /* 0x040fe20000400000 */
[C---:B------:R-:W-:Y:S01]  /*b250*/  FFMA R15, R27.reuse, R32, R15 ;  /* 0x000000201b0f7223 */ /* 0x040fe2000000000f */
[----:B------:R-:W-:Y:S01]  /*b260*/  FMUL R19, R24, R19 ;  /* 0x0000001318137220 */ /* 0x000fe20000400000 */
[----:B------:R-:W-:Y:S01]  /*b270*/  F2FP.TF32.F32.PACK_B R8, R8 ;  /* 0x00000008ff08723e */ /* 0x000fe200024050ff */
[C---:B------:R-:W-:Y:S01]  /*b280*/  FFMA R16, R27.reuse, R35, R16 ;  /* 0x000000231b107223 */ /* 0x040fe20000000010 */
[----:B------:R-:W-:Y:S01]  /*b290*/  F2FP.TF32.F32.PACK_B R9, R9 ;  /* 0x00000009ff09723e */ /* 0x000fe200024050ff */
[----:B------:R-:W-:Y:S01]  /*b2a0*/  SYNCS.ARRIVE.TRANS64.RED.A1T0 RZ, [UR4], RZ ;  /* 0x000000ffffff79a7 */ /* 0x000fe20008100404 */
[----:B------:R1:W-:Y:S01]  /*b2b0*/  STSM.16.M88.4 [R81+0x6400], R4 ;  /* 0x0064000451007844 */ /* 0x0003e20000000200 */
[----:B------:R-:W-:Y:S01]  /*b2c0*/  F2FP.TF32.F32.PACK_B R10, R10 ;  /* 0x0000000aff0a723e */ /* 0x000fe200024050ff */
[C---:B------:R-:W-:Y:S01]  /*b2d0*/  FFMA R17, R27.reuse, R34, R17 ;  /* 0x000000221b117223 */ /* 0x040fe20000000011 */
[----:B------:R-:W-:Y:S01]  /*b2e0*/  F2FP.TF32.F32.PACK_B R11, R11 ;  /* 0x0000000bff0b723e */ /* 0x000fe200024050ff */
[C---:B------:R-:W-:Y:S01]  /*b2f0*/  FFMA R18, R27.reuse, R37, R18 ;  /* 0x000000251b127223 */ /* 0x040fe20000000012 */
[----:B------:R-:W-:Y:S01]  /*b300*/  FFMA R19, R27, R36, R19 ;  /* 0x000000241b137223 */ /* 0x000fe20000000013 */
[----:B------:R-:W-:Y:S02]  /*b310*/  F2FP.TF32.F32.PACK_B R12, R12 ;  /* 0x0000000cff0c723e */ /* 0x000fe400024050ff */
[----:B------:R1:W-:Y:S01]  /*b320*/  STSM.16.M88.4 [R80+0x6400], R8 ;  /* 0x0064000850007844 */ /* 0x0003e20000000200 */
[----:B------:R-:W-:Y:S02]  /*b330*/  F2FP.TF32.F32.PACK_B R13, R13 ;  /* 0x0000000dff0d723e */ /* 0x000fe400024050ff */
[----:B------:R-:W-:Y:S02]  /*b340*/  F2FP.TF32.F32.PACK_B R14, R14 ;  /* 0x0000000eff0e723e */ /* 0x000fe400024050ff */
        /* <DEDUP_REMOVED lines=23> */
[----:B--2---:R-:W-:Y:S04]  /*b4c0*/  DEPBAR.LE SB0, 0x1 ;  /* 0x000080400000791a */ /* 0x004fe80000000000 */
.L_x_167:
[----:B------:R-:W-:Y:S05]  /*b4d0*/  BSYNC.RECONVERGENT B0 ;  /* 0x0000000000007941 */ /* 0x000fea0003800200 */
.L_x_166:
[----:B------:R-:W-:Y:S01]  /*b4e0*/  BAR.SYNC.DEFER_BLOCKING 0x1, 0x80 ;  /* 0x0042000000007b1d */ /* 0x000fe20000010000 */
[----:B------:R-:W-:Y:S01]  /*b4f0*/  UISETP.NE.AND UP0, UPT, UR52, -0x8, UPT ;  /* 0xfffffff83400788c */ /* 0x000fe2000bf05270 */
[----:B------:R-:W-:Y:S08]  /*b500*/  IADD3 R0, PT, PT, R22, 0x1, RZ ;  /* 0x0000000116007810 */ /* 0x000ff00007ffe0ff */
[----:B------:R-:W-:Y:S05]  /*b510*/  BRA.U !UP0, `(.L_x_168) ;  /* 0x0000000108247547 */ /* 0x000fea000b800000 */
[----:B------:R-:W-:Y:S01]  /*b520*/  ISETP.NE.AND P0, PT, R79, RZ, PT ;  /* 0x000000ff4f00720c */ /* 0x000fe20003f05270 */
[----:B------:R-:W-:Y:S01]  /*b530*/  IMAD.U32 R2, RZ, RZ, UR47 ;  /* 0x0000002fff027e24 */ /* 0x000fe2000f8e00ff */
[----:B------:R-:W-:Y:S04]  /*b540*/  UIADD3 UR4, UPT, UPT, UR47, 0x1, URZ ;  /* 0x000000012f047890 */ /* 0x000fe8000fffe0ff */
[----:B------:R-:W-:Y:S04]  /*b550*/  UISETP.NE.AND UP0, UPT, UR4, 0x4, UPT ;  /* 0x000000040400788c */ /* 0x000fe8000bf05270 */
[----:B------:R-:W-:Y:S03]  /*b560*/  USEL UR47, UR4, URZ, UP0 ;  /* 0x000000ff042f7287 */ /* 0x000fe60008000000 */
[----:B------:R-:W-:Y:S05]  /*b570*/  @P0 LEA R2, R2, UR43, 0x3 ;  /* 0x0000002b02020c11 */ /* 0x000fea000f8e18ff */
[----:B------:R-:W-:Y:S05]  /*b580*/  @P0 VIADD R2, R2, 0x60 ;  /* 0x0000006002020836 */ /* 0x000fea0000000000 */
[----:B------:R-:W-:Y:S04]  /*b590*/  @P0 PRMT R2, R89, 0x654, R2 ;  /* 0x0000065459020816 */ /* 0x000fe80000000002 */
[----:B------:R2:W-:Y:S03]  /*b5a0*/  @P0 SYNCS.ARRIVE.TRANS64.RED.A1T0 RZ, [R2+URZ], RZ ;  /* 0x000000ff02ff09a7 */ /* 0x0005e600081004ff */
.L_x_168:
[----:B------:R-:W-:Y:S01]  /*b5b0*/  R2UR UR6, R78 ;  /* 0x000000004e0672ca */ /* 0x000fe200000e0000 */
[----:B------:R-:W-:Y:S01]  /*b5c0*/  UIADD3 UR52, UPT, UPT, UR52, 0x8, URZ ;  /* 0x0000000834347890 */ /* 0x000fe2000fffe0ff */
[----:B------:R-:W-:Y:S01]  /*b5d0*/  R2UR UR5, R65 ;  /* 0x00000000410572ca */ /* 0x000fe200000e0000 */
[----:B------:R-:W-:Y:S01]  /*b5e0*/  UMOV UR36, UR63 ;  /* 0x0000003f00247c82 */ /* 0x000fe20008000000 */
[----:B------:R-:W-:Y:S02]  /*b5f0*/  R2UR UR4, R66 ;  /* 0x00000000420472ca */ /* 0x000fe400000e0000 */
[----:B------:R-:W-:Y:S02]  /*b600*/  ISETP.NE.AND P0, PT, R70, 0x2, PT ;  /* 0x000000024600780c */ /* 0x000fe40003f05270 */
[----:B------:R-:W-:Y:S02]  /*b610*/  ISETP.NE.AND P1, PT, R0, 0x4, PT ;  /* 0x000000040000780c */ /* 0x000fe40003f25270 */
[----:B--2---:R-:W-:Y:S02]  /*b620*/  SEL R2, RZ, 0x1, P0 ;  /* 0x00000001ff027807 */ /* 0x004fe40000000000 */
[----:B------:R-:W-:Y:S01]  /*b630*/  SEL R3, RZ, 0x1, P1 ;  /* 0x00000001ff037807 */ /* 0x000fe20000800000 */
[----:B------:R-:W-:Y:S01]  /*b640*/  UISETP.NE.AND UP0, UPT, UR6, URZ, UPT ;  /* 0x000000ff0600728c */ /* 0x000fe2000bf05270 */
[----:B------:R-:W-:Y:S01]  /*b650*/  LOP3.LUT R71, R71, R2, RZ, 0x3c, !PT ;  /* 0x0000000247477212 */ /* 0x000fe200078e3cff */
[----:B------:R-:W-:Y:S01]  /*b660*/  UIADD3 UR31, UPT, UPT, UR37, UR5, URZ ;  /* 0x00000005251f7290 */ /* 0x000fe2000fffe0ff */
[----:B------:R-:W-:Y:S01]  /*b670*/  LOP3.LUT R72, R72, R3, RZ, 0x3c, !PT ;  /* 0x0000000348487212 */ /* 0x000fe200078e3cff */
[----:B------:R-:W-:Y:S01]  /*b680*/  UIADD3 UR30, UPT, UPT, UR38, UR4, URZ ;  /* 0x00000004261e7290 */ /* 0x000fe2000fffe0ff */
[----:B------:R-:W-:Y:S02]  /*b690*/  SEL R70, R70, RZ, P0 ;  /* 0x000000ff46467207 */ /* 0x000fe40000000000 */
[----:B------:R-:W-:Y:S02]  /*b6a0*/  SEL R22, R0, RZ, P1 ;  /* 0x000000ff00167207 */ /* 0x000fe40000800000 */
[----:B------:R-:W-:Y:S07]  /*b6b0*/  BRA.U UP0, `(.L_x_169) ;  /* 0xffffffa100f07547 */ /* 0x000fee000b83ffff */
[----:B------:R-:W-:-:S13]  /*b6c0*/  R2UR UR4, R67 ;  /* 0x00000000430472ca */ /* 0x000fda00000e0000 */
[----:B------:R-:W-:-:S09]  /*b6d0*/  UISETP.NE.AND UP0, UPT, UR4, URZ, UPT ;  /* 0x000000ff0400728c */ /* 0x000fd2000bf05270 */
[----:B------:R-:W-:Y:S05]  /*b6e0*/  BRA.U !UP0, `(.L_x_170) ;  /* 0x0000000108487547 */ /* 0x000fea000b800000 */
[----:B------:R-:W2:Y:S02]  /*b6f0*/  LDCU.64 UR4, c[0x0][0x890] ;  /* 0x00011200ff0477ac */ /* 0x000ea40008000a00 */
[----:B--2---:R-:W-:-:S04]  /*b700*/  UISETP.NE.U32.AND UP0, UPT, UR4, URZ, UPT ;  /* 0x000000ff0400728c */ /* 0x004fc8000bf05070 */
[----:B------:R-:W-:-:S09]  /*b710*/  UISETP.NE.AND.EX UP0, UPT, UR5, URZ, UPT, UP0 ;  /* 0x000000ff0500728c */ /* 0x000fd2000bf05300 */
[----:B------:R-:W-:Y:S05]  /*b720*/  BRA.U UP0, `(.L_x_171) ;  /* 0x00000001000c7547 */ /* 0x000fea000b800000 */
[----:B------:R-:W-:-:S13]  /*b730*/  FSETP.NEU.AND P0, PT, R27, RZ, PT ;  /* 0x000000ff1b00720b */ /* 0x000fda0003f0d000 */
[----:B------:R-:W-:Y:S05]  /*b740*/  @!P0 EXIT ;  /* 0x000000000000894d */ /* 0x000fea0003800000 */
[----:B------:R-:W-:Y:S05]  /*b750*/  BRA `(.L_x_170) ;  /* 0x00000000002c7947 */ /* 0x000fea0003800000 */
.L_x_171:
[----:B------:R-:W-:Y:S01]  /*b760*/  ISETP.NE.AND P0, PT, R69, RZ, PT ;  /* 0x000000ff4500720c */ /* 0x000fe20003f05270 */
[----:B------:R-:W-:-:S12]  /*b770*/  BSSY.RECONVERGENT B0, `(.L_x_170) ;  /* 0x0000009000007945 */ /* 0x000fd80003800200 */
[----:B------:R-:W-:Y:S05]  /*b780*/  @P0 BRA `(.L_x_172) ;  /* 0x0000000000140947 */ /* 0x000fea0003800000 */
[----:B------:R-:W2:Y:S02]  /*b790*/  LDCU.64 UR4, c[0x0][0x888] ;  /* 0x00011100ff0477ac */ /* 0x000ea40008000a00 */
[----:B--2---:R-:W-:-:S04]  /*b7a0*/  ISETP.NE.U32.AND P0, PT, RZ, UR4, PT ;  /* 0x00000004ff007c0c */ /* 0x004fc8000bf05070 */
[----:B------:R-:W-:-:S13]  /*b7b0*/  ISETP.NE.AND.EX P0, PT, RZ, UR5, PT, P0 ;  /* 0x00000005ff007c0c */ /* 0x000fda000bf05300 */
[----:B------:R-:W-:Y:S05]  /*b7c0*/  @!P0 EXIT ;  /* 0x000000000000894d */ /* 0x000fea0003800000 */
[----:B------:R-:W-:Y:S05]  /*b7d0*/  BRA `(.L_x_173) ;  /* 0x0000000000087947 */ /* 0x000fea0003800000 */
.L_x_172:
[----:B------:R-:W-:-:S13]  /*b7e0*/  FSETP.NEU.AND P0, PT, R27, RZ, PT ;  /* 0x000000ff1b00720b */ /* 0x000fda0003f0d000 */
[----:B------:R-:W-:Y:S05]  /*b7f0*/  @!P0 EXIT ;  /* 0x000000000000894d */ /* 0x000fea0003800000 */
.L_x_173:
[----:B------:R-:W-:Y:S05]  /*b800*/  BSYNC.RECONVERGENT B0 ;  /* 0x0000000000007941 */ /* 0x000fea0003800200 */
.L_x_170:
[----:B------:R-:W2:Y:S01]  /*b810*/  S2UR UR5, SR_CgaCtaId ;  /* 0x00000000000579c3 */ /* 0x000ea20000008800 */
[----:B------:R-:W-:Y:S01]  /*b820*/  ULEA UR4, UR47, UR43, 0x3 ;  /* 0x0000002b2f047291 */ /* 0x000fe2000f8e18ff */
[----:B------:R-:W-:-:S04]  /*b830*/  DEPBAR.LE SB0, 0x0 ;  /* 0x000080000000791a */ /* 0x000fc80000000000 */
[----:B------:R-:W-:-:S04]  /*b840*/  UIADD3 UR4, UPT, UPT, UR4, 0x60, URZ ;  /* 0x0000006004047890 */ /* 0x000fc8000fffe0ff */
[----:B--2---:R-:W-:-:S09]  /*b850*/  UPRMT UR4, UR5, 0x654, UR4 ;  /* 0x0000065405047896 */ /* 0x004fd20008000004 */
[----:B------:R-:W-:Y:S01]  /*b860*/  SYNCS.ARRIVE.TRANS64.RED.A1T0 RZ, [UR4], RZ ;  /* 0x000000ffffff79a7 */ /* 0x000fe20008100404 */
[----:B------:R-:W-:Y:S05]  /*b870*/  EXIT ;  /* 0x000000000000794d */ /* 0x000fea0003800000 */
.L_x_24:
[----:B-1----:R1:W3:Y:S02]  /*b880*/  SYNCS.PHASECHK.TRANS64.TRYWAIT P0, [R0+URZ+0x100], R3 ;  /* 0x00010003000075a7 */ /* 0x0022e400080011ff */
[----:B---3--:R-:W-:Y:S05]  /*b890*/  @!P0 NANOSLEEP.SYNCS 0x989680 ;  /* 0x009896800000895d */ /* 0x008fea0003900000 */
[----:B------:R-:W3:Y:S02]  /*b8a0*/  @!P0 SYNCS.PHASECHK.TRANS64 P0, [R0+URZ+0x100], R3 ;  /* 0x00010003000085a7 */ /* 0x000ee400080010ff */
[----:B---3--:R-:W-:Y:S05]  /*b8b0*/  @!P0 BRA `(.L_x_24) ;  /* 0xfffffffc00f08947 */ /* 0x008fea000383ffff */
[----:B------:R-:W-:Y:S05]  /*b8c0*/  BRA `(.L_x_174) ;  /* 0xffffff6000507947 */ /* 0x000fea000383ffff */
.L_x_27:
[----:B-1----:R-:W-:-:S07]  /*b8d0*/  MOV R0, UR33 ;  /* 0x0000002100007c02 */ /* 0x002fce0008000f00 */
.L_x_175:
[----:B-1----:R1:W3:Y:S02]  /*b8e0*/  SYNCS.PHASECHK.TRANS64.TRYWAIT P0, [R0+URZ+0x20], R3 ;  /* 0x00002003000075a7 */ /* 0x0022e400080011ff */
[----:B---3--:R-:W-:Y:S05]  /*b8f0*/  @!P0 NANOSLEEP.SYNCS 0x989680 ;  /* 0x009896800000895d */ /* 0x008fea0003900000 */
[----:B------:R-:W3:Y:S02]  /*b900*/  @!P0 SYNCS.PHASECHK.TRANS64 P0, [R0+URZ+0x20], R3 ;  /* 0x00002003000085a7 */ /* 0x000ee400080010ff */
[----:B---3--:R-:W-:Y:S05]  /*b910*/  @!P0 BRA `(.L_x_175) ;  /* 0xfffffffc00f08947 */ /* 0x008fea000383ffff */
[----:B------:R-:W-:Y:S05]  /*b920*/  BRA `(.L_x_26) ;  /* 0xffffff6000907947 */ /* 0x000fea000383ffff */
.L_x_34:
[----:B-1----:R-:W-:-:S07]  /*b930*/  MOV R0, UR9 ;  /* 0x0000000900007c02 */ /* 0x002fce0008000f00 */
.L_x_176:
[----:B-1----:R1:W3:Y:S02]  /*b940*/  SYNCS.PHASECHK.TRANS64.TRYWAIT P0, [R0+URZ+0x20], R3 ;  /* 0x00002003000075a7 */ /* 0x0022e400080011ff */
[----:B---3--:R-:W-:Y:S05]  /*b950*/  @!P0 NANOSLEEP.SYNCS 0x989680 ;  /* 0x009896800000895d */ /* 0x008fea0003900000 */
[----:B------:R-:W3:Y:S02]  /*b960*/  @!P0 SYNCS.PHASECHK.TRANS64 P0, [R0+URZ+0x20], R3 ;  /* 0x00002003000085a7 */ /* 0x000ee400080010ff */
[----:B---3--:R-:W-:Y:S05]  /*b970*/  @!P0 BRA `(.L_x_176) ;  /* 0xfffffffc00f08947 */ /* 0x008fea000383ffff */
[----:B------:R-:W-:Y:S05]  /*b980*/  BRA `(.L_x_33) ;  /* 0xffffff6400487947 */ /* 0x000fea000383ffff */
.L_x_39:
[----:B-1----:R1:W3:Y:S02]  /*b990*/  SYNCS.PHASECHK.TRANS64.TRYWAIT P0, [R3+URZ+0x90], R0 ;  /* 0x00009000030075a7 */ /* 0x0022e400080011ff */
[----:B---3--:R-:W-:Y:S05]  /*b9a0*/  @!P0 NANOSLEEP.SYNCS 0x989680 ;  /* 0x009896800000895d */ /* 0x008fea0003900000 */
[----:B------:R-:W3:Y:S02]  /*b9b0*/  @!P0 SYNCS.PHASECHK.TRANS64 P0, [R3+URZ+0x90], R0 ;  /* 0x00009000030085a7 */ /* 0x000ee400080010ff */
[----:B---3--:R-:W-:Y:S05]  /*b9c0*/  @!P0 BRA `(.L_x_39) ;  /* 0xfffffffc00f08947 */ /* 0x008fea000383ffff */
[----:B------:R-:W-:Y:S05]  /*b9d0*/  BRA `(.L_x_177) ;  /* 0xffffff6400e87947 */ /* 0x000fea000383ffff */
.L_x_43:
[----:B-1----:R-:W-:-:S07]  /*b9e0*/  MOV R0, UR4 ;  /* 0x0000000400007c02 */ /* 0x002fce0008000f00 */
.L_x_178:
[----:B-1----:R1:W3:Y:S02]  /*b9f0*/  SYNCS.PHASECHK.TRANS64.TRYWAIT P0, [R0+URZ], R3 ;  /* 0x00000003000075a7 */ /* 0x0022e400080011ff */
[----:B---3--:R-:W-:Y:S05]  /*ba00*/  @!P0 NANOSLEEP.SYNCS 0x989680 ;  /* 0x009896800000895d */ /* 0x008fea0003900000 */
[----:B------:R-:W3:Y:S02]  /*ba10*/  @!P0 SYNCS.PHASECHK.TRANS64 P0, [R0+URZ], R3 ;  /* 0x00000003000085a7 */ /* 0x000ee400080010ff */
[----:B---3--:R-:W-:Y:S05]  /*ba20*/  @!P0 BRA `(.L_x_178) ;  /* 0xfffffffc00f08947 */ /* 0x008fea000383ffff */
[----:B------:R-:W-:Y:S05]  /*ba30*/  BRA `(.L_x_179) ;  /* 0xffffff6c00947947 */ /* 0x000fea000383ffff */
.L_x_44:
[----:B------:R-:W-:-:S07]  /*ba40*/  MOV R0, UR5 ;  /* 0x0000000500007c02 */ /* 0x000fce0008000f00 */
.L_x_180:
[----:B-1----:R1:W3:Y:S02]  /*ba50*/  SYNCS.PHASECHK.TRANS64.TRYWAIT P0, [R0+URZ], R3 ;  /* 0x00000003000075a7 */ /* 0x0022e400080011ff */
[----:B---3--:R-:W-:Y:S05]  /*ba60*/  @!P0 NANOSLEEP.SYNCS 0x989680 ;  /* 0x009896800000895d */ /* 0x008fea0003900000 */
[----:B------:R-:W3:Y:S02]  /*ba70*/  @!P0 SYNCS.PHASECHK.TRANS64 P0, [R0+URZ], R3 ;  /* 0x00000003000085a7 */ /* 0x000ee400080010ff */
[----:B---3--:R-:W-:Y:S05]  /*ba80*/  @!P0 BRA `(.L_x_180) ;  /* 0xfffffffc00f08947 */ /* 0x008fea000383ffff */
[----:B------:R-:W-:Y:S05]  /*ba90*/  BRA `(.L_x_181) ;  /* 0xffffff6c00a07947 */ /* 0x000fea000383ffff */
.L_x_45:
[----:B------:R-:W-:-:S07]  /*baa0*/  MOV R0, UR5 ;  /* 0x0000000500007c02 */ /* 0x000fce0008000f00 */
.L_x_182:
[----:B-1----:R1:W3:Y:S02]  /*bab0*/  SYNCS.PHASECHK.TRANS64.TRYWAIT P0, [R0+URZ], R3 ;  /* 0x00000003000075a7 */ /* 0x0022e400080011ff */
[----:B---3--:R-:W-:Y:S05]  /*bac0*/  @!P0 NANOSLEEP.SYNCS 0x989680 ;  /* 0x009896800000895d */ /* 0x008fea0003900000 */
[----:B------:R-:W3:Y:S02]  /*bad0*/  @!P0 SYNCS.PHASECHK.TRANS64 P0, [R0+URZ], R3 ;  /* 0x00000003000085a7 */ /* 0x000ee400080010ff */
[----:B---3--:R-:W-:Y:S05]  /*bae0*/  @!P0 BRA `(.L_x_182) ;  /* 0xfffffffc00f08947 */ /* 0x008fea000383ffff */
[----:B------:R-:W-:Y:S05]  /*baf0*/  BRA `(.L_x_183) ;  /* 0xffffff6c00ac7947 */ /* 0x000fea000383ffff */
.L_x_48:
[----:B--2---:R2:W3:Y:S02]  /*bb00*/  SYNCS.PHASECHK.TRANS64.TRYWAIT P0, [R2+URZ+0xf0], R5 ;  /* 0x0000f005020075a7 */ /* 0x0044e400080011ff */
[----:B---3--:R-:W-:Y:S05]  /*bb10*/  @!P0 NANOSLEEP.SYNCS 0x989680 ;  /* 0x009896800000895d */ /* 0x008fea0003900000 */
[----:B------:R-:W3:Y:S02]  /*bb20*/  @!P0 SYNCS.PHASECHK.TRANS64 P0, [R2+URZ+0xf0], R5 ;  /* 0x0000f005020085a7 */ /* 0x000ee400080010ff */
[----:B---3--:R-:W-:Y:S05]  /*bb30*/  @!P0 BRA `(.L_x_48) ;  /* 0xfffffffc00f08947 */ /* 0x008fea000383ffff */
[----:B------:R-:W-:Y:S05]  /*bb40*/  BRA `(.L_x_184) ;  /* 0xffffff7000107947 */ /* 0x000fea000383ffff */
.L_x_49:
[----:B------:R-:W-:-:S07]  /*bb50*/  MOV R2, UR4 ;  /* 0x0000000400027c02 */ /* 0x000fce0008000f00 */
.L_x_185:
[----:B--2---:R2:W3:Y:S02]  /*bb60*/  SYNCS.PHASECHK.TRANS64.TRYWAIT P0, [R2+URZ+0xa0], R5 ;  /* 0x0000a005020075a7 */ /* 0x0044e400080011ff */
[----:B---3--:R-:W-:Y:S05]  /*bb70*/  @!P0 NANOSLEEP.SYNCS 0x989680 ;  /* 0x009896800000895d */ /* 0x008fea0003900000 */
[----:B------:R-:W3:Y:S02]  /*bb80*/  @!P0 SYNCS.PHASECHK.TRANS64 P0, [R2+URZ+0xa0], R5 ;  /* 0x0000a005020085a7 */ /* 0x000ee400080010ff */
[----:B---3--:R-:W-:Y:S05]  /*bb90*/  @!P0 BRA `(.L_x_185) ;  /* 0xfffffffc00f08947 */ /* 0x008fea000383ffff */
[----:B------:R-:W-:Y:S05]  /*bba0*/  BRA `(.L_x_186) ;  /* 0xffffff7000207947 */ /* 0x000fea000383ffff */
.L_x_50:
[----:B--2---:R2:W3:Y:S02]  /*bbb0*/  SYNCS.PHASECHK.TRANS64.TRYWAIT P1, [R2+URZ+0x90], R5 ;  /* 0x00009005020075a7 */ /* 0x0044e400080211ff */
[----:B---3--:R-:W-:Y:S05]  /*bbc0*/  @!P1 NANOSLEEP.SYNCS 0x989680 ;  /* 0x009896800000995d */ /* 0x008fea0003900000 */
[----:B------:R-:W3:Y:S02]  /*bbd0*/  @!P1 SYNCS.PHASECHK.TRANS64 P1, [R2+URZ+0x90], R5 ;  /* 0x00009005020095a7 */ /* 0x000ee400080210ff */
[----:B---3--:R-:W-:Y:S05]  /*bbe0*/  @!P1 BRA `(.L_x_50) ;  /* 0xfffffffc00f09947 */ /* 0x008fea000383ffff */
[----:B------:R-:W-:Y:S05]  /*bbf0*/  BRA `(.L_x_187) ;  /* 0xffffff7000507947 */ /* 0x000fea000383ffff */
.L_x_53:
[----:B------:R-:W-:-:S07]  /*bc00*/  MOV R0, UR4 ;  /* 0x0000000400007c02 */ /* 0x000fce0008000f00 */
.L_x_188:
[----:B--2---:R2:W3:Y:S02]  /*bc10*/  SYNCS.PHASECHK.TRANS64.TRYWAIT P0, [R0+URZ+0xa0], R3 ;  /* 0x0000a003000075a7 */ /* 0x0044e400080011ff */
[----:B---3--:R-:W-:Y:S05]  /*bc20*/  @!P0 NANOSLEEP.SYNCS 0x989680 ;  /* 0x009896800000895d */ /* 0x008fea0003900000 */
[----:B------:R-:W3:Y:S02]  /*bc30*/  @!P0 SYNCS.PHASECHK.TRANS64 P0, [R0+URZ+0xa0], R3 ;  /* 0x0000a003000085a7 */ /* 0x000ee400080010ff */
[----:B---3--:R-:W-:Y:S05]  /*bc40*/  @!P0 BRA `(.L_x_188) ;  /* 0xfffffffc00f08947 */ /* 0x008fea000383ffff */
[----:B------:R-:W-:Y:S05]  /*bc50*/  BRA `(.L_x_52) ;  /* 0xffffff7000a47947 */ /* 0x000fea000383ffff */
.L_x_60:
[----:B-1----:R1:W2:Y:S02]  /*bc60*/  SYNCS.PHASECHK.TRANS64.TRYWAIT P1, [R0+URZ+0x90], R5 ;  /* 0x00009005000075a7 */ /* 0x0022a400080211ff */
[----:B--2---:R-:W-:Y:S05]  /*bc70*/  @!P1 NANOSLEEP.SYNCS 0x989680 ;  /* 0x009896800000995d */ /* 0x004fea0003900000 */
[----:B------:R-:W2:Y:S02]  /*bc80*/  @!P1 SYNCS.PHASECHK.TRANS64 P1, [R0+URZ+0x90], R5 ;  /* 0x00009005000095a7 */ /* 0x000ea400080210ff */
[----:B--2---:R-:W-:Y:S05]  /*bc90*/  @!P1 BRA `(.L_x_60) ;  /* 0xfffffffc00f09947 */ /* 0x004fea000383ffff */
[----:B------:R-:W-:Y:S05]  /*bca0*/  BRA `(.L_x_189) ;  /* 0xffffff78001c7947 */ /* 0x000fea000383ffff */
.L_x_61:
[----:B------:R-:W-:-:S07]  /*bcb0*/  MOV R3, UR31 ;  /* 0x0000001f00037c02 */ /* 0x000fce0008000f00 */
.L_x_190:
[----:B-1----:R1:W2:Y:S02]  /*bcc0*/  SYNCS.PHASECHK.TRANS64.TRYWAIT P0, [R3+URZ+0xd0], R0 ;  /* 0x0000d000030075a7 */ /* 0x0022a400080011ff */
[----:B--2---:R-:W-:Y:S05]  /*bcd0*/  @!P0 NANOSLEEP.SYNCS 0x989680 ;  /* 0x009896800000895d */ /* 0x004fea0003900000 */
[----:B------:R-:W2:Y:S02]  /*bce0*/  @!P0 SYNCS.PHASECHK.TRANS64 P0, [R3+URZ+0xd0], R0 ;  /* 0x0000d000030085a7 */ /* 0x000ea400080010ff */
[----:B--2---:R-:W-:Y:S05]  /*bcf0*/  @!P0 BRA `(.L_x_190) ;  /* 0xfffffffc00f08947 */ /* 0x004fea000383ffff */
[----:B------:R-:W-:Y:S05]  /*bd00*/  BRA `(.L_x_191) ;  /* 0xffffff78006c7947 */ /* 0x000fea000383ffff */
.L_x_64:
[----:B------:R-:W-:Y:S07]  /*bd10*/  MOV R0, UR5 ;  /* 0x0000000500007c02 */ /* 0x000fee0008000f00 */
.L_x_192:
[----:B-1----:R1:W2:Y:S02]  /*bd20*/  SYNCS.PHASECHK.TRANS64.TRYWAIT P0, [R0+URZ], R3 ;  /* 0x00000003000075a7 */ /* 0x0022a400080011ff */
[----:B--2---:R-:W-:Y:S05]  /*bd30*/  @!P0 NANOSLEEP.SYNCS 0x989680 ;  /* 0x009896800000895d */ /* 0x004fea0003900000 */
[----:B------:R-:W2:Y:S02]  /*bd40*/  @!P0 SYNCS.PHASECHK.TRANS64 P0, [R0+URZ], R3 ;  /* 0x00000003000085a7 */ /* 0x000ea400080010ff */
[----:B--2---:R-:W-:Y:S05]  /*bd50*/  @!P0 BRA `(.L_x_192) ;  /* 0xfffffffc00f08947 */ /* 0x004fea000383ffff */
[----:B------:R-:W-:Y:S05]  /*bd60*/  BRA `(.L_x_63) ;  /* 0xffffff7800887947 */ /* 0x000fea000383ffff */
.L_x_67:
[----:B------:R-:W-:-:S07]  /*bd70*/  MOV R0, UR4 ;  /* 0x0000000400007c02 */ /* 0x000fce0008000f00 */
.L_x_193:
[----:B--2---:R2:W4:Y:S02]  /*bd80*/  SYNCS.PHASECHK.TRANS64.TRYWAIT P0, [R0+URZ], R3 ;  /* 0x00000003000075a7 */ /* 0x00452400080011ff */
[----:B----4-:R-:W-:Y:S05]  /*bd90*/  @!P0 NANOSLEEP.SYNCS 0x989680 ;  /* 0x009896800000895d */ /* 0x010fea0003900000 */
[----:B------:R-:W4:Y:S02]  /*bda0*/  @!P0 SYNCS.PHASECHK.TRANS64 P0, [R0+URZ], R3 ;  /* 0x00000003000085a7 */ /* 0x000f2400080010ff */
[----:B----4-:R-:W-:Y:S05]  /*bdb0*/  @!P0 BRA `(.L_x_193) ;  /* 0xfffffffc00f08947 */ /* 0x010fea000383ffff */
[----:B------:R-:W-:Y:S05]  /*bdc0*/  BRA `(.L_x_194) ;  /* 0xffffff7c00647947 */ /* 0x000fea000383ffff */
.L_x_68:
[----:B------:R-:W-:-:S07]  /*bdd0*/  MOV R0, UR5 ;  /* 0x0000000500007c02 */ /* 0x000fce0008000f00 */
.L_x_195:
[----:B-1----:R1:W2:Y:S02]  /*bde0*/  SYNCS.PHASECHK.TRANS64.TRYWAIT P0, [R0+URZ], R3 ;  /* 0x00000003000075a7 */ /* 0x0022a400080011ff */
[----:B--2---:R-:W-:Y:S05]  /*bdf0*/  @!P0 NANOSLEEP.SYNCS 0x989680 ;  /* 0x009896800000895d */ /* 0x004fea0003900000 */
[----:B------:R-:W2:Y:S02]  /*be00*/  @!P0 SYNCS.PHASECHK.TRANS64 P0, [R0+URZ], R3 ;  /* 0x00000003000085a7 */ /* 0x000ea400080010ff */
[----:B--2---:R-:W-:Y:S05]  /*be10*/  @!P0 BRA `(.L_x_195) ;  /* 0xfffffffc00f08947 */ /* 0x004fea000383ffff */
[----:B------:R-:W-:Y:S05]  /*be20*/  BRA `(.L_x_196) ;  /* 0xffffff7c00707947 */ /* 0x000fea000383ffff */
.L_x_69:
[----:B------:R-:W-:-:S07]  /*be30*/  MOV R0, UR5 ;  /* 0x0000000500007c02 */ /* 0x000fce0008000f00 */
.L_x_197:
[----:B-1----:R1:W2:Y:S02]  /*be40*/  SYNCS.PHASECHK.TRANS64.TRYWAIT P0, [R0+URZ], R3 ;  /* 0x00000003000075a7 */ /* 0x0022a400080011ff */
[----:B--2---:R-:W-:Y:S05]  /*be50*/  @!P0 NANOSLEEP.SYNCS 0x989680 ;  /* 0x009896800000895d */ /* 0x004fea0003900000 */
[----:B------:R-:W2:Y:S02]  /*be60*/  @!P0 SYNCS.PHASECHK.TRANS64 P0, [R0+URZ], R3 ;  /* 0x00000003000085a7 */ /* 0x000ea400080010ff */
[----:B--2---:R-:W-:Y:S05]  /*be70*/  @!P0 BRA `(.L_x_197) ;  /* 0xfffffffc00f08947 */ /* 0x004fea000383ffff */
[----:B------:R-:W-:Y:S05]  /*be80*/  BRA `(.L_x_198) ;  /* 0xffffff7c007c7947 */ /* 0x000fea000383ffff */
.L_x_70:
[----:B------:R-:W-:-:S07]  /*be90*/  MOV R0, UR4 ;  /* 0x0000000400007c02 */ /* 0x000fce0008000f00 */
.L_x_199:
[----:B-1----:R1:W2:Y:S02]  /*bea0*/  SYNCS.PHASECHK.TRANS64.TRYWAIT P0, [R0+URZ], R3 ;  /* 0x00000003000075a7 */ /* 0x0022a400080011ff */
[----:B--2---:R-:W-:Y:S05]  /*beb0*/  @!P0 NANOSLEEP.SYNCS 0x989680 ;  /* 0x009896800000895d */ /* 0x004fea0003900000 */
[----:B------:R-:W2:Y:S02]  /*bec0*/  @!P0 SYNCS.PHASECHK.TRANS64 P0, [R0+URZ], R3 ;  /* 0x00000003000085a7 */ /* 0x000ea400080010ff */
[----:B--2---:R-:W-:Y:S05]  /*bed0*/  @!P0 BRA `(.L_x_199) ;  /* 0xfffffffc00f08947 */ /* 0x004fea000383ffff */
[----:B------:R-:W-:Y:S05]  /*bee0*/  BRA `(.L_x_200) ;  /* 0xffffff7c00887947 */ /* 0x000fea000383ffff */
.L_x_75:
[----:B-1----:R1:W2:Y:S02]  /*bef0*/  SYNCS.PHASECHK.TRANS64.TRYWAIT P0, [R8+URZ+0x90], R5 ;  /* 0x00009005080075a7 */ /* 0x0022a400080011ff */
[----:B--2---:R-:W-:Y:S05]  /*bf00*/  @!P0 NANOSLEEP.SYNCS 0x989680 ;  /* 0x009896800000895d */ /* 0x004fea0003900000 */
[----:B------:R-:W2:Y:S02]  /*bf10*/  @!P0 SYNCS.PHASECHK.TRANS64 P0, [R8+URZ+0x90], R5 ;  /* 0x00009005080085a7 */ /* 0x000ea400080010ff */
[----:B--2---:R-:W-:Y:S05]  /*bf20*/  @!P0 BRA `(.L_x_75) ;  /* 0xfffffffc00f08947 */ /* 0x004fea000383ffff */
[----:B------:R-:W-:Y:S05]  /*bf30*/  BRA `(.L_x_201) ;  /* 0xffffff8000c87947 */ /* 0x000fea000383ffff */
.L_x_78:
[----:B------:R-:W-:Y:S07]  /*bf40*/  MOV R0, UR21 ;  /* 0x0000001500007c02 */ /* 0x000fee0008000f00 */
.L_x_202:
[----:B-1----:R1:W2:Y:S02]  /*bf50*/  SYNCS.PHASECHK.TRANS64.TRYWAIT P1, [R0+URZ+0x88], R7 ;  /* 0x00008807000075a7 */ /* 0x0022a400080211ff */
[----:B--2---:R-:W-:Y:S05]  /*bf60*/  @!P1 NANOSLEEP.SYNCS 0x989680 ;  /* 0x009896800000995d */ /* 0x004fea0003900000 */
[----:B------:R-:W2:Y:S02]  /*bf70*/  @!P1 SYNCS.PHASECHK.TRANS64 P1, [R0+URZ+0x88], R7 ;  /* 0x00008807000095a7 */ /* 0x000ea400080210ff */
[----:B--2---:R-:W-:Y:S05]  /*bf80*/  @!P1 BRA `(.L_x_202) ;  /* 0xfffffffc00f09947 */ /* 0x004fea000383ffff */
[----:B------:R-:W-:Y:S05]  /*bf90*/  BRA `(.L_x_77) ;  /* 0xffffff8800487947 */ /* 0x000fea000383ffff */
.L_x_81:
[----:B-1----:R-:W-:Y:S07]  /*bfa0*/  MOV R0, UR21 ;  /* 0x0000001500007c02 */ /* 0x002fee0008000f00 */
.L_x_203:
[----:B-1----:R1:W2:Y:S02]  /*bfb0*/  SYNCS.PHASECHK.TRANS64.TRYWAIT P0, [R0+URZ+0x60], R5 ;  /* 0x00006005000075a7 */ /* 0x0022a400080011ff */
[----:B--2---:R-:W-:Y:S05]  /*bfc0*/  @!P0 NANOSLEEP.SYNCS 0x989680 ;  /* 0x009896800000895d */ /* 0x004fea0003900000 */
[----:B------:R-:W2:Y:S02]  /*bfd0*/  @!P0 SYNCS.PHASECHK.TRANS64 P0, [R0+URZ+0x60], R5 ;  /* 0x00006005000085a7 */ /* 0x000ea400080010ff */
[----:B--2---:R-:W-:Y:S05]  /*bfe0*/  @!P0 BRA `(.L_x_203) ;  /* 0xfffffffc00f08947 */ /* 0x004fea000383ffff */
[----:B------:R-:W-:Y:S05]  /*bff0*/  BRA `(.L_x_204) ;  /* 0xffffff8800a07947 */ /* 0x000fea000383ffff */
.L_x_82:
[----:B------:R-:W-:Y:S07]  /*c000*/  MOV R0, UR21 ;  /* 0x0000001500007c02 */ /* 0x000fee0008000f00 */
.L_x_205:
[----:B-1----:R1:W2:Y:S02]  /*c010*/  SYNCS.PHASECHK.TRANS64.TRYWAIT P0, [R0+URZ+0x68], R5 ;  /* 0x00006805000075a7 */ /* 0x0022a400080011ff */
[----:B--2---:R-:W-:Y:S05]  /*c020*/  @!P0 NANOSLEEP.SYNCS 0x989680 ;  /* 0x009896800000895d */ /* 0x004fea0003900000 */
[----:B------:R-:W2:Y:S02]  /*c030*/  @!P0 SYNCS.PHASECHK.TRANS64 P0, [R0+URZ+0x68], R5 ;  /* 0x00006805000085a7 */ /* 0x000ea400080010ff */
[----:B--2---:R-:W-:Y:S05]  /*c040*/  @!P0 BRA `(.L_x_205) ;  /* 0xfffffffc00f08947 */ /* 0x004fea000383ffff */
[----:B------:R-:W-:Y:S05]  /*c050*/  BRA `(.L_x_206) ;  /* 0xffffff8800dc7947 */ /* 0x000fea000383ffff */
.L_x_83:
[----:B------:R-:W-:Y:S07]  /*c060*/  MOV R0, UR21 ;  /* 0x0000001500007c02 */ /* 0x000fee0008000f00 */
.L_x_207:
[----:B-1----:R1:W2:Y:S02]  /*c070*/  SYNCS.PHASECHK.TRANS64.TRYWAIT P0, [R0+URZ+0x70], R5 ;  /* 0x00007005000075a7 */ /* 0x0022a400080011ff */
[----:B--2---:R-:W-:Y:S05]  /*c080*/  @!P0 NANOSLEEP.SYNCS 0x989680 ;  /* 0x009896800000895d */ /* 0x004fea0003900000 */
[----:B------:R-:W2:Y:S02]  /*c090*/  @!P0 SYNCS.PHASECHK.TRANS64 P0, [R0+URZ+0x70], R5 ;  /* 0x00007005000085a7 */ /* 0x000ea400080010ff */
[----:B--2---:R-:W-:Y:S05]  /*c0a0*/  @!P0 BRA `(.L_x_207) ;  /* 0xfffffffc00f08947 */ /* 0x004fea000383ffff */
[----:B------:R-:W-:Y:S05]  /*c0b0*/  BRA `(.L_x_208) ;  /* 0xffffff8c001c7947 */ /* 0x000fea000383ffff */
.L_x_84:
[----:B------:R-:W-:Y:S07]  /*c0c0*/  MOV R0, UR21 ;  /* 0x0000001500007c02 */ /* 0x000fee0008000f00 */
.L_x_209:
[----:B-1----:R1:W2:Y:S02]  /*c0d0*/  SYNCS.PHASECHK.TRANS64.TRYWAIT P0, [R0+URZ+0x78], R5 ;  /* 0x00007805000075a7 */ /* 0x0022a400080011ff */
[----:B--2---:R-:W-:Y:S05]  /*c0e0*/  @!P0 NANOSLEEP.SYNCS 0x989680 ;  /* 0x009896800000895d */ /* 0x004fea0003900000 */
[----:B------:R-:W2:Y:S02]  /*c0f0*/  @!P0 SYNCS.PHASECHK.TRANS64 P0, [R0+URZ+0x78], R5 ;  /* 0x00007805000085a7 */ /* 0x000ea400080010ff */
[----:B--2---:R-:W-:Y:S05]  /*c100*/  @!P0 BRA `(.L_x_209) ;  /* 0xfffffffc00f08947 */ /* 0x004fea000383ffff */
[----:B------:R-:W-:Y:S05]  /*c110*/  BRA `(.L_x_210) ;  /* 0xffffff8c00607947 */ /* 0x000fea000383ffff */
.L_x_85:
[----:B------:R-:W-:Y:S07]  /*c120*/  MOV R7, UR21 ;  /* 0x0000001500077c02 */ /* 0x000fee0008000f00 */
.L_x_211:
[----:B-1----:R1:W2:Y:S02]  /*c130*/  SYNCS.PHASECHK.TRANS64.TRYWAIT P0, [R7+URZ+0x60], R4 ;  /* 0x00006004070075a7 */ /* 0x0022a400080011ff */
[----:B--2---:R-:W-:Y:S05]  /*c140*/  @!P0 NANOSLEEP.SYNCS 0x989680 ;  /* 0x009896800000895d */ /* 0x004fea0003900000 */
[----:B------:R-:W2:Y:S02]  /*c150*/  @!P0 SYNCS.PHASECHK.TRANS64 P0, [R7+URZ+0x60], R4 ;  /* 0x00006004070085a7 */ /* 0x000ea400080010ff */
[----:B--2---:R-:W-:Y:S05]  /*c160*/  @!P0 BRA `(.L_x_211) ;  /* 0xfffffffc00f08947 */ /* 0x004fea000383ffff */
[----:B------:R-:W-:Y:S05]  /*c170*/  BRA `(.L_x_212) ;  /* 0xffffff8c00a87947 */ /* 0x000fea000383ffff */
.L_x_86:
[----:B------:R-:W-:Y:S07]  /*c180*/  MOV R7, UR21 ;  /* 0x0000001500077c02 */ /* 0x000fee0008000f00 */
.L_x_213:
[----:B-1----:R1:W2:Y:S02]  /*c190*/  SYNCS.PHASECHK.TRANS64.TRYWAIT P0, [R7+URZ+0x68], R4 ;  /* 0x00006804070075a7 */ /* 0x0022a400080011ff */
[----:B--2---:R-:W-:Y:S05]  /*c1a0*/  @!P0 NANOSLEEP.SYNCS 0x989680 ;  /* 0x009896800000895d */ /* 0x004fea0003900000 */
[----:B------:R-:W2:Y:S02]  /*c1b0*/  @!P0 SYNCS.PHASECHK.TRANS64 P0, [R7+URZ+0x68], R4 ;  /* 0x00006804070085a7 */ /* 0x000ea400080010ff */
[----:B--2---:R-:W-:Y:S05]  /*c1c0*/  @!P0 BRA `(.L_x_213) ;  /* 0xfffffffc00f08947 */ /* 0x004fea000383ffff */
[----:B------:R-:W-:Y:S05]  /*c1d0*/  BRA `(.L_x_214) ;  /* 0xffffff8c00f07947 */ /* 0x000fea000383ffff */
.L_x_87:
[----:B------:R-:W-:Y:S07]  /*c1e0*/  MOV R7, UR21 ;  /* 0x0000001500077c02 */ /* 0x000fee0008000f00 */
.L_x_215:
[----:B-1----:R1:W2:Y:S02]  /*c1f0*/  SYNCS.PHASECHK.TRANS64.TRYWAIT P0, [R7+URZ+0x70], R4 ;  /* 0x00007004070075a7 */ /* 0x0022a400080011ff */
[----:B--2---:R-:W-:Y:S05]  /*c200*/  @!P0 NANOSLEEP.SYNCS 0x989680 ;  /* 0x009896800000895d */ /* 0x004fea0003900000 */
[----:B------:R-:W2:Y:S02]  /*c210*/  @!P0 SYNCS.PHASECHK.TRANS64 P0, [R7+URZ+0x70], R4 ;  /* 0x00007004070085a7 */ /* 0x000ea400080010ff */
[----:B--2---:R-:W-:Y:S05]  /*c220*/  @!P0 BRA `(.L_x_215) ;  /* 0xfffffffc00f08947 */ /* 0x004fea000383ffff */
[----:B------:R-:W-:Y:S05]  /*c230*/  BRA `(.L_x_216) ;  /* 0xffffff9000387947 */ /* 0x000fea000383ffff */
.L_x_88:
[----:B------:R-:W-:Y:S07]  /*c240*/  MOV R7, UR21 ;  /* 0x0000001500077c02 */ /* 0x000fee0008000f00 */
.L_x_217:
[----:B-1----:R1:W2:Y:S02]  /*c250*/  SYNCS.PHASECHK.TRANS64.TRYWAIT P0, [R7+URZ+0x78], R4 ;  /* 0x00007804070075a7 */ /* 0x0022a400080011ff */
[----:B--2---:R-:W-:Y:S05]  /*c260*/  @!P0 NANOSLEEP.SYNCS 0x989680 ;  /* 0x009896800000895d */ /* 0x004fea0003900000 */
[----:B------:R-:W2:Y:S02]  /*c270*/  @!P0 SYNCS.PHASECHK.TRANS64 P0, [R7+URZ+0x78], R4 ;  /* 0x00007804070085a7 */ /* 0x000ea400080010ff */
[----:B--2---:R-:W-:Y:S05]  /*c280*/  @!P0 BRA `(.L_x_217) ;  /* 0xfffffffc00f08947 */ /* 0x004fea000383ffff */
[----:B------:R-:W-:Y:S05]  /*c290*/  BRA `(.L_x_218) ;  /* 0xffffff9000847947 */ /* 0x000fea000383ffff */
.L_x_90:
[----:B------:R-:W-:-:S07]  /*c2a0*/  MOV R0, UR21 ;  /* 0x0000001500007c02 */ /* 0x000fce0008000f00 */
.L_x_219:
[----:B--2---:R2:W4:Y:S02]  /*c2b0*/  SYNCS.PHASECHK.TRANS64.TRYWAIT P0, [R0+URZ+0x60], R5 ;  /* 0x00006005000075a7 */ /* 0x00452400080011ff */
[----:B----4-:R-:W-:Y:S05]  /*c2c0*/  @!P0 NANOSLEEP.SYNCS 0x989680 ;  /* 0x009896800000895d */ /* 0x010fea0003900000 */
[----:B------:R-:W4:Y:S02]  /*c2d0*/  @!P0 SYNCS.PHASECHK.TRANS64 P0, [R0+URZ+0x60], R5 ;  /* 0x00006005000085a7 */ /* 0x000f2400080010ff */
[----:B----4-:R-:W-:Y:S05]  /*c2e0*/  @!P0 BRA `(.L_x_219) ;  /* 0xfffffffc00f08947 */ /* 0x010fea000383ffff */
[----:B------:R-:W-:Y:S05]  /*c2f0*/  BRA `(.L_x_220) ;  /* 0xffffff9000f47947 */ /* 0x000fea000383ffff */
.L_x_91:
[----:B--2---:R-:W-:-:S07]  /*c300*/  MOV R0, UR21 ;  /* 0x0000001500007c02 */ /* 0x004fce0008000f00 */
.L_x_221:
[----:B--2---:R2:W4:Y:S02]  /*c310*/  SYNCS.PHASECHK.TRANS64.TRYWAIT P0, [R0+URZ+0x68], R5 ;  /* 0x00006805000075a7 */ /* 0x00452400080011ff */
[----:B----4-:R-:W-:Y:S05]  /*c320*/  @!P0 NANOSLEEP.SYNCS 0x989680 ;  /* 0x009896800000895d */ /* 0x010fea0003900000 */
[----:B------:R-:W4:Y:S02]  /*c330*/  @!P0 SYNCS.PHASECHK.TRANS64 P0, [R0+URZ+0x68], R5 ;  /* 0x00006805000085a7 */ /* 0x000f2400080010ff */
[----:B----4-:R-:W-:Y:S05]  /*c340*/  @!P0 BRA `(.L_x_221) ;  /* 0xfffffffc00f08947 */ /* 0x010fea000383ffff */
[----:B------:R-:W-:Y:S05]  /*c350*/  BRA `(.L_x_222) ;  /* 0xffffff9000e47947 */ /* 0x000fea000383ffff */
.L_x_92:
[----:B------:R-:W-:-:S07]  /*c360*/  MOV R2, UR21 ;  /* 0x0000001500027c02 */ /* 0x000fce0008000f00 */
.L_x_223:
[----:B--2---:R2:W4:Y:S02]  /*c370*/  SYNCS.PHASECHK.TRANS64.TRYWAIT P0, [R2+URZ+0x70], R5 ;  /* 0x00007005020075a7 */ /* 0x00452400080011ff */
[----:B----4-:R-:W-:Y:S05]  /*c380*/  @!P0 NANOSLEEP.SYNCS 0x989680 ;  /* 0x009896800000895d */ /* 0x010fea0003900000 */
[----:B------:R-:W4:Y:S02]  /*c390*/  @!P0 SYNCS.PHASECHK.TRANS64 P0, [R2+URZ+0x70], R5 ;  /* 0x00007005020085a7 */ /* 0x000f2400080010ff */
[----:B----4-:R-:W-:Y:S05]  /*c3a0*/  @!P0 BRA `(.L_x_223) ;  /* 0xfffffffc00f08947 */ /* 0x010fea000383ffff */
[----:B------:R-:W-:Y:S05]  /*c3b0*/  BRA `(.L_x_224) ;  /* 0xffffff9000d87947 */ /* 0x000fea000383ffff */
.L_x_94:
[----:B-1----:R1:W2:Y:S02]  /*c3c0*/  SYNCS.PHASECHK.TRANS64.TRYWAIT P0, [R3+URZ+0x90], R0 ;  /* 0x00009000030075a7 */ /* 0x0022a400080011ff */
[----:B--2---:R-:W-:Y:S05]  /*c3d0*/  @!P0 NANOSLEEP.SYNCS 0x989680 ;  /* 0x009896800000895d */ /* 0x004fea0003900000 */
[----:B------:R-:W2:Y:S02]  /*c3e0*/  @!P0 SYNCS.PHASECHK.TRANS64 P0, [R3+URZ+0x90], R0 ;  /* 0x00009000030085a7 */ /* 0x000ea400080010ff */
[----:B--2---:R-:W-:Y:S05]  /*c3f0*/  @!P0 BRA `(.L_x_94) ;  /* 0xfffffffc00f08947 */ /* 0x004fea000383ffff */
[----:B------:R-:W-:Y:S05]  /*c400*/  BRA `(.L_x_225) ;  /* 0xffffff9400b07947 */ /* 0x000fea000383ffff */
.L_x_105:
[----:B-1----:R-:W-:Y:S04]  /*c410*/  MOV R0, UR43 ;  /* 0x0000002b00007c02 */ /* 0x002fe80008000f00 */
[----:B------:R1:W2:Y:S03]  /*c420*/  SYNCS.PHASECHK.TRANS64.TRYWAIT P1, [R0+URZ+0x40], R5 ;  /* 0x00004005000075a7 */ /* 0x0002a600080211ff */
[----:B--2---:R-:W-:Y:S05]  /*c430*/  @!P1 NANOSLEEP.SYNCS 0x989680 ;  /* 0x009896800000995d */ /* 0x004fea0003900000 */
[----:B------:R-:W2:Y:S02]  /*c440*/  @!P1 SYNCS.PHASECHK.TRANS64 P1, [R0+URZ+0x40], R5 ;  /* 0x00004005000095a7 */ /* 0x000ea400080210ff */
[----:B--2---:R-:W-:Y:S05]  /*c450*/  @!P1 BRA `(.L_x_105) ;  /* 0xfffffffc00ec9947 */ /* 0x004fea000383ffff */
[----:B------:R-:W-:Y:S05]  /*c460*/  BRA `(.L_x_104) ;  /* 0xffffffa4004c7947 */ /* 0x000fea000383ffff */
.L_x_107:
[----:B-1----:R1:W4:Y:S02]  /*c470*/  SYNCS.PHASECHK.TRANS64.TRYWAIT P0, [R82+URZ+0xb0], R3 ;  /* 0x0000b003520075a7 */ /* 0x00232400080011ff */
[----:B----4-:R-:W-:Y:S05]  /*c480*/  @!P0 NANOSLEEP.SYNCS 0x989680 ;  /* 0x009896800000895d */ /* 0x010fea0003900000 */
[----:B------:R-:W4:Y:S02]  /*c490*/  @!P0 SYNCS.PHASECHK.TRANS64 P0, [R82+URZ+0xb0], R3 ;  /* 0x0000b003520085a7 */ /* 0x000f2400080010ff */
[----:B----4-:R-:W-:Y:S05]  /*c4a0*/  @!P0 BRA `(.L_x_107) ;  /* 0xfffffffc00f08947 */ /* 0x010fea000383ffff */
[----:B------:R-:W-:Y:S05]  /*c4b0*/  BRA `(.L_x_106) ;  /* 0xffffffa400787947 */ /* 0x000fea000383ffff */
.L_x_116:
[----:B-1----:R1:W2:Y:S02]  /*c4c0*/  SYNCS.PHASECHK.TRANS64.TRYWAIT P0, [R3+URZ+0x40], R0 ;  /* 0x00004000030075a7 */ /* 0x0022a400080011ff */
[----:B--2---:R-:W-:Y:S05]  /*c4d0*/  @!P0 NANOSLEEP.SYNCS 0x989680 ;  /* 0x009896800000895d */ /* 0x004fea0003900000 */
[----:B------:R-:W2:Y:S02]  /*c4e0*/  @!P0 SYNCS.PHASECHK.TRANS64 P0, [R3+URZ+0x40], R0 ;  /* 0x00004000030085a7 */ /* 0x000ea400080010ff */
[----:B--2---:R-:W-:Y:S05]  /*c4f0*/  @!P0 BRA `(.L_x_116) ;  /* 0xfffffffc00f08947 */ /* 0x004fea000383ffff */
[----:B------:R-:W-:Y:S05]  /*c500*/  BRA `(.L_x_115) ;  /* 0xffffffac009c7947 */ /* 0x000fea000383ffff */
.L_x_124:
[----:B-1----:R1:W3:Y:S02]  /*c510*/  SYNCS.PHASECHK.TRANS64.TRYWAIT P0, [R91+URZ+0x40], R4 ;  /* 0x000040045b0075a7 */ /* 0x0022e400080011ff */
[----:B---3--:R-:W-:Y:S05]  /*c520*/  @!P0 NANOSLEEP.SYNCS 0x989680 ;  /* 0x009896800000895d */ /* 0x008fea0003900000 */
[----:B------:R-:W3:Y:S02]  /*c530*/  @!P0 SYNCS.PHASECHK.TRANS64 P0, [R91+URZ+0x40], R4 ;  /* 0x000040045b0085a7 */ /* 0x000ee400080010ff */
[----:B---3--:R-:W-:Y:S05]  /*c540*/  @!P0 BRA `(.L_x_124) ;  /* 0xfffffffc00f08947 */ /* 0x008fea000383ffff */
[----:B------:R-:W-:Y:S05]  /*c550*/  BRA `(.L_x_123) ;  /* 0xffffffb400e07947 */ /* 0x000fea000383ffff */
.L_x_132:
[----:B-1----:R1:W3:Y:S02]  /*c560*/  SYNCS.PHASECHK.TRANS64.TRYWAIT P0, [R93+URZ+0x40], R4 ;  /* 0x000040045d0075a7 */ /* 0x0022e400080011ff */
[----:B---3--:R-:W-:Y:S05]  /*c570*/  @!P0 NANOSLEEP.SYNCS 0x989680 ;  /* 0x009896800000895d */ /* 0x008fea0003900000 */
[----:B------:R-:W3:Y:S02]  /*c580*/  @!P0 SYNCS.PHASECHK.TRANS64 P0, [R93+URZ+0x40], R4 ;  /* 0x000040045d0085a7 */ /* 0x000ee400080010ff */
[----:B---3--:R-:W-:Y:S05]  /*c590*/  @!P0 BRA `(.L_x_132) ;  /* 0xfffffffc00f08947 */ /* 0x008fea000383ffff */
[----:B------:R-:W-:Y:S05]  /*c5a0*/  BRA `(.L_x_131) ;  /* 0xffffffc000247947 */ /* 0x000fea000383ffff */
.L_x_140:
[----:B-1----:R1:W3:Y:S02]  /*c5b0*/  SYNCS.PHASECHK.TRANS64.TRYWAIT P0, [R93+URZ+0x40], R4 ;  /* 0x000040045d0075a7 */ /* 0x0022e400080011ff */
[----:B---3--:R-:W-:Y:S05]  /*c5c0*/  @!P0 NANOSLEEP.SYNCS 0x989680 ;  /* 0x009896800000895d */ /* 0x008fea0003900000 */
[----:B------:R-:W3:Y:S02]  /*c5d0*/  @!P0 SYNCS.PHASECHK.TRANS64 P0, [R93+URZ+0x40], R4 ;  /* 0x000040045d0085a7 */ /* 0x000ee400080010ff */
[----:B---3--:R-:W-:Y:S05]  /*c5e0*/  @!P0 BRA `(.L_x_140) ;  /* 0xfffffffc00f08947 */ /* 0x008fea000383ffff */
[----:B------:R-:W-:Y:S05]  /*c5f0*/  BRA `(.L_x_139) ;  /* 0xffffffc800747947 */ /* 0x000fea000383ffff */
.L_x_148:
[----:B-1----:R1:W3:Y:S02]  /*c600*/  SYNCS.PHASECHK.TRANS64.TRYWAIT P0, [R93+URZ+0x40], R4 ;  /* 0x000040045d0075a7 */ /* 0x0022e400080011ff */
[----:B---3--:R-:W-:Y:S05]  /*c610*/  @!P0 NANOSLEEP.SYNCS 0x989680 ;  /* 0x009896800000895d */ /* 0x008fea0003900000 */
[----:B------:R-:W3:Y:S02]  /*c620*/  @!P0 SYNCS.PHASECHK.TRANS64 P0, [R93+URZ+0x40], R4 ;  /* 0x000040045d0085a7 */ /* 0x000ee400080010ff */
[----:B---3--:R-:W-:Y:S05]  /*c630*/  @!P0 BRA `(.L_x_148) ;  /* 0xfffffffc00f08947 */ /* 0x008fea000383ffff */
[----:B------:R-:W-:Y:S05]  /*c640*/  BRA `(.L_x_147) ;  /* 0xffffffd000d47947 */ /* 0x000fea000383ffff */
.L_x_156:
[----:B-1----:R1:W3:Y:S02]  /*c650*/  SYNCS.PHASECHK.TRANS64.TRYWAIT P0, [R93+URZ+0x40], R4 ;  /* 0x000040045d0075a7 */ /* 0x0022e400080011ff */
[----:B---3--:R-:W-:Y:S05]  /*c660*/  @!P0 NANOSLEEP.SYNCS 0x989680 ;  /* 0x009896800000895d */ /* 0x008fea0003900000 */
[----:B------:R-:W3:Y:S02]  /*c670*/  @!P0 SYNCS.PHASECHK.TRANS64 P0, [R93+URZ+0x40], R4 ;  /* 0x000040045d0085a7 */ /* 0x000ee400080010ff */
[----:B---3--:R-:W-:Y:S05]  /*c680*/  @!P0 BRA `(.L_x_156) ;  /* 0xfffffffc00f08947 */ /* 0x008fea000383ffff */
[----:B------:R-:W-:Y:S05]  /*c690*/  BRA `(.L_x_155) ;  /* 0xffffffdc00287947 */ /* 0x000fea000383ffff */
.L_x_164:
[----:B-1----:R1:W3:Y:S02]  /*c6a0*/  SYNCS.PHASECHK.TRANS64.TRYWAIT P0, [R93+URZ+0x40], R2 ;  /* 0x000040025d0075a7 */ /* 0x0022e400080011ff */
[----:B---3--:R-:W-:Y:S05]  /*c6b0*/  @!P0 NANOSLEEP.SYNCS 0x989680 ;  /* 0x009896800000895d */ /* 0x008fea0003900000 */
[----:B------:R-:W3:Y:S02]  /*c6c0*/  @!P0 SYNCS.PHASECHK.TRANS64 P0, [R93+URZ+0x40], R2 ;  /* 0x000040025d0085a7 */ /* 0x000ee400080010ff */
[----:B---3--:R-:W-:Y:S05]  /*c6d0*/  @!P0 BRA `(.L_x_164) ;  /* 0xfffffffc00f08947 */ /* 0x008fea000383ffff */
[----:B------:R-:W-:Y:S05]  /*c6e0*/  BRA `(.L_x_163) ;  /* 0xffffffe4007c7947 */ /* 0x000fea000383ffff */
        .weak           $__internal_0_$__cuda_sm10x_tcgen05_guardrail_trap_col_being_dealloced_not_returned_by_alloc
        .type           $__internal_0_$__cuda_sm10x_tcgen05_guardrail_trap_col_being_dealloced_not_returned_by_alloc,@function
        .size           $__internal_0_$__cuda_sm10x_tcgen05_guardrail_trap_col_being_dealloced_not_returned_by_alloc,($__internal_1_$__cuda_sm10x_tcgen05_guardrail_trap_phase_invalid_during_alloc - $__internal_0_$__cuda_sm10x_tcgen05_guardrail_trap_col_being_dealloced_not_returned_by_alloc)
$__internal_0_$__cuda_sm10x_tcgen05_guardrail_trap_col_being_dealloced_not_returned_by_alloc:
[----:B------:R-:W-:Y:S05]  /*c6f0*/  BPT.TRAP 0x1 ;  /* 0x000000040000795c */ /* 0x000fea0000300000 */
[----:B------:R-:W-:-:S04]  /*c700*/  HFMA2 R3, -RZ, RZ, 0, 0 ;  /* 0x00000000ff037431 */ /* 0x000fc800000001ff */
[----:B------:R-:W-:Y:S05]  /*c710*/  RET.REL.NODEC R2 `(_ZN7cutlass13device_kernelINS_4gemm6kernel13GemmUniversalIN4cute5tupleIJiiiiEEENS1_10collective13CollectiveMmaINS1_35MainloopSm100TmaUmmaWarpSpecializedILi4ELi2ELi4ENS5_IJNS4_1CILi8EEENSA_ILi1EEESC_EEEEENS5_IJNSA_ILi64EEENSA_ILi256EEENSA_ILi32EEEEEENS_10tfloat32_tENS5_IJlSC_lEEESJ_SK_NS4_8TiledMMAINS4_8MMA_AtomIJNS4_17SM100_MMA_TF32_SSISJ_SJ_fLi64ELi256ELNS4_4UMMA5MajorE0ELSP_0ELNSO_7ScaleInE0ELSQ_0EEEEEENS4_6LayoutINS5_IJSC_SC_SC_EEENS5_IJNSA_ILi0EEESV_SV_EEEEENS5_IJNS4_10UnderscoreESY_SY_EEEEENS4_13SM90_TMA_LOADENS4_14ComposedLayoutINS4_7SwizzleILi3ELi4ELi3EEENS4_18smem_ptr_flag_bitsILi32EEENST_INS5_IJSB_SH_EEENS5_IJSH_SC_EEEEEEEvNS4_8identityENS4_23SM90_TMA_LOAD_MULTICASTES1A_vS1B_EENS_8epilogue10collective18CollectiveEpilogueINS1E_23Sm100TmaWarpSpecializedILi4ELi2ELi16ELb1ELb0EEEJSI_NS5_IJNST_ISF_SC_EENST_ISH_SC_EEEEESJ_SK_SJ_SK_NS1E_6fusion15FusionCallbacksIS1I_NS1M_17LinearCombinationISJ_fSJ_fLNS_15FloatRoundStyleE2EEESI_S1L_JEEENS4_5SM1004TMEM4LOAD26SM100_TMEM_LOAD_16dp128b8xES11_S1A_NS4_17SM75_U32x4_LDSM_NENS4_14SM90_TMA_STOREES1A_NS4_17SM90_U32x4_STSM_NENS4_39AutoVectorizingCopyWithAssumedAlignmentILi128EEEEEEvvEEEEvNT_6ParamsE) ;  /* 0xffffff3802387950 */ /* 0x000fea0003c3ffff */
        .weak           $__internal_1_$__cuda_sm10x_tcgen05_guardrail_trap_phase_invalid_during_alloc
        .type           $__internal_1_$__cuda_sm10x_tcgen05_guardrail_trap_phase_invalid_during_alloc,@function
        .size           $__internal_1_$__cuda_sm10x_tcgen05_guardrail_trap_phase_invalid_during_alloc,($__internal_2_$__cuda_sm10x_tcgen05_guardrail_trap_unallocated_columns_being_dealloced - $__internal_1_$__cuda_sm10x_tcgen05_guardrail_trap_phase_invalid_during_alloc)
$__internal_1_$__cuda_sm10x_tcgen05_guardrail_trap_phase_invalid_during_alloc:
[----:B------:R-:W-:Y:S05]  /*c720*/  BPT.TRAP 0x1 ;  /* 0x000000040000795c */ /* 0x000fea0000300000 */
[----:B------:R-:W-:-:S04]  /*c730*/  MOV R5, 0x0 ;  /* 0x0000000000057802 */ /* 0x000fc80000000f00 */
[----:B------:R-:W-:Y:S05]  /*c740*/  RET.REL.NODEC R4 `(_ZN7cutlass13device_kernelINS_4gemm6kernel13GemmUniversalIN4cute5tupleIJiiiiEEENS1_10collective13CollectiveMmaINS1_35MainloopSm100TmaUmmaWarpSpecializedILi4ELi2ELi4ENS5_IJNS4_1CILi8EEENSA_ILi1EEESC_EEEEENS5_IJNSA_ILi64EEENSA_ILi256EEENSA_ILi32EEEEEENS_10tfloat32_tENS5_IJlSC_lEEESJ_SK_NS4_8TiledMMAINS4_8MMA_AtomIJNS4_17SM100_MMA_TF32_SSISJ_SJ_fLi64ELi256ELNS4_4UMMA5MajorE0ELSP_0ELNSO_7ScaleInE0ELSQ_0EEEEEENS4_6LayoutINS5_IJSC_SC_SC_EEENS5_IJNSA_ILi0EEESV_SV_EEEEENS5_IJNS4_10UnderscoreESY_SY_EEEEENS4_13SM90_TMA_LOADENS4_14ComposedLayoutINS4_7SwizzleILi3ELi4ELi3EEENS4_18smem_ptr_flag_bitsILi32EEENST_INS5_IJSB_SH_EEENS5_IJSH_SC_EEEEEEEvNS4_8identityENS4_23SM90_TMA_LOAD_MULTICASTES1A_vS1B_EENS_8epilogue10collective18CollectiveEpilogueINS1E_23Sm100TmaWarpSpecializedILi4ELi2ELi16ELb1ELb0EEEJSI_NS5_IJNST_ISF_SC_EENST_ISH_SC_EEEEESJ_SK_SJ_SK_NS1E_6fusion15FusionCallbacksIS1I_NS1M_17LinearCombinationISJ_fSJ_fLNS_15FloatRoundStyleE2EEESI_S1L_JEEENS4_5SM1004TMEM4LOAD26SM100_TMEM_LOAD_16dp128b8xES11_S1A_NS4_17SM75_U32x4_LDSM_NENS4_14SM90_TMA_STOREES1A_NS4_17SM90_U32x4_STSM_NENS4_39AutoVectorizingCopyWithAssumedAlignmentILi128EEEEEEvvEEEEvNT_6ParamsE) ;  /* 0xffffff38042c7950 */ /* 0x000fea0003c3ffff */
        .weak           $__internal_2_$__cuda_sm10x_tcgen05_guardrail_trap_unallocated_columns_being_dealloced
        .type           $__internal_2_$__cuda_sm10x_tcgen05_guardrail_trap_unallocated_columns_being_dealloced,@function
        .size           $__internal_2_$__cuda_sm10x_tcgen05_guardrail_trap_unallocated_columns_being_dealloced,(.L_x_227 - $__internal_2_$__cuda_sm10x_tcgen05_guardrail_trap_unallocated_columns_being_dealloced)
$__internal_2_$__cuda_sm10x_tcgen05_guardrail_trap_unallocated_columns_being_dealloced:
[----:B------:R-:W-:Y:S05]  /*c750*/  BPT.TRAP 0x1 ;  /* 0x000000040000795c */ /* 0x000fea0000300000 */
[----:B------:R-:W-:-:S04]  /*c760*/  HFMA2 R3, -RZ, RZ, 0, 0 ;  /* 0x00000000ff037431 */ /* 0x000fc800000001ff */
[----:B------:R-:W-:Y:S05]  /*c770*/  RET.REL.NODEC R2 `(_ZN7cutlass13device_kernelINS_4gemm6kernel13GemmUniversalIN4cute5tupleIJiiiiEEENS1_10collective13CollectiveMmaINS1_35MainloopSm100TmaUmmaWarpSpecializedILi4ELi2ELi4ENS5_IJNS4_1CILi8EEENSA_ILi1EEESC_EEEEENS5_IJNSA_ILi64EEENSA_ILi256EEENSA_ILi32EEEEEENS_10tfloat32_tENS5_IJlSC_lEEESJ_SK_NS4_8TiledMMAINS4_8MMA_AtomIJNS4_17SM100_MMA_TF32_SSISJ_SJ_fLi64ELi256ELNS4_4UMMA5MajorE0ELSP_0ELNSO_7ScaleInE0ELSQ_0EEEEEENS4_6LayoutINS5_IJSC_SC_SC_EEENS5_IJNSA_ILi0EEESV_SV_EEEEENS5_IJNS4_10UnderscoreESY_SY_EEEEENS4_13SM90_TMA_LOADENS4_14ComposedLayoutINS4_7SwizzleILi3ELi4ELi3EEENS4_18smem_ptr_flag_bitsILi32EEENST_INS5_IJSB_SH_EEENS5_IJSH_SC_EEEEEEEvNS4_8identityENS4_23SM90_TMA_LOAD_MULTICASTES1A_vS1B_EENS_8epilogue10collective18CollectiveEpilogueINS1E_23Sm100TmaWarpSpecializedILi4ELi2ELi16ELb1ELb0EEEJSI_NS5_IJNST_ISF_SC_EENST_ISH_SC_EEEEESJ_SK_SJ_SK_NS1E_6fusion15FusionCallbacksIS1I_NS1M_17LinearCombinationISJ_fSJ_fLNS_15FloatRoundStyleE2EEESI_S1L_JEEENS4_5SM1004TMEM4LOAD26SM100_TMEM_LOAD_16dp128b8xES11_S1A_NS4_17SM75_U32x4_LDSM_NENS4_14SM90_TMA_STOREES1A_NS4_17SM90_U32x4_STSM_NENS4_39AutoVectorizingCopyWithAssumedAlignmentILi128EEEEEEvvEEEEvNT_6ParamsE) ;  /* 0xffffff3802207950 */ /* 0x000fea0003c3ffff */
.L_x_226:
[----:B------:R-:W-:-:S00]  /*c780*/  BRA `(.L_x_226) ;  /* 0xfffffffc00fc7947 */ /* 0x000fc0000383ffff */
[----:B------:R-:W-:-:S00]  /*c790*/  NOP ;  /* 0x0000000000007918 */ /* 0x000fc00000000000 */
        /* <DEDUP_REMOVED lines=14> */
.L_x_227:


//--------------------- .nv.global.init           --------------------------
	.section	.nv.global.init,"aw",@progbits
.nv.global.init:
	.type		$str$27,@object
	.size		$str$27,($str$28 - $str$27)
$str$27:
        /*0000*/ 	.byte	0x28, 0x61, 0x64, 0x64, 0x72, 0x65, 0x73, 0x73, 0x20, 0x26, 0x20, 0x6d, 0x61, 0x73, 0x6b, 0x29
        /*0010*/ 	.byte	0x20, 0x3d, 0x3d, 0x20, 0x30, 0x00
	.type		$str$28,@object
	.size		$str$28,($str$26 - $str$28)
$str$28:
        /*0016*/ 	.byte	0x2f, 0x74, 0x6d, 0x70, 0x2f, 0x63, 0x75, 0x74, 0x6c, 0x61, 0x73, 0x73, 0x5f, 0x73, 0x77, 0x65
        /*0026*/ 	.byte	0x65, 0x70, 0x5f, 0x73, 0x72, 0x63, 0x2f, 0x69, 0x6e, 0x63, 0x6c, 0x75, 0x64, 0x65, 0x2f, 0x63
        /*0036*/ 	.byte	0x75, 0x74, 0x65, 0x2f, 0x70, 0x6f, 0x69, 0x6e, 0x74, 0x65, 0x72, 0x5f, 0x66, 0x6c, 0x61, 0x67
        /*0046*/ 	.byte	0x67, 0x65, 0x64, 0x2e, 0x68, 0x70, 0x70, 0x00
	.type		$str$26,@object
	.size		$str$26,($str$25 - $str$26)
$str$26:
        /*004e*/ 	.byte	0x2f, 0x74, 0x6d, 0x70, 0x2f, 0x63, 0x75, 0x74, 0x6c, 0x61, 0x73, 0x73, 0x5f, 0x73, 0x77, 0x65
        /*005e*/ 	.byte	0x65, 0x70, 0x5f, 0x73, 0x72, 0x63, 0x2f, 0x69, 0x6e, 0x63, 0x6c, 0x75, 0x64, 0x65, 0x2f, 0x63
        /*006e*/ 	.byte	0x75, 0x74, 0x65, 0x2f, 0x61, 0x74, 0x6f, 0x6d, 0x2f, 0x63, 0x6f, 0x70, 0x79, 0x5f, 0x74, 0x72
        /*007e*/ 	.byte	0x61, 0x69, 0x74, 0x73, 0x5f, 0x73, 0x6d, 0x31, 0x30, 0x30, 0x2e, 0x68, 0x70, 0x70, 0x00
	.type		$str$25,@object
	.size		$str$25,(__unnamed_1 - $str$25)
$str$25:
        /*008d*/ 	.byte	0x28, 0x28, 0x75, 0x69, 0x6e, 0x74, 0x33, 0x32, 0x5f, 0x74, 0x28, 0x74, 0x68, 0x72, 0x65, 0x61
        /*009d*/ 	.byte	0x64, 0x49, 0x64, 0x78, 0x2e, 0x78, 0x29, 0x20, 0x2f, 0x20, 0x33, 0x32, 0x29, 0x20, 0x25, 0x20
        /*00ad*/ 	.byte	0x34, 0x29, 0x20, 0x3d, 0x3d, 0x20, 0x28, 0x28, 0x28, 0x74, 0x6d, 0x65, 0x6d, 0x5f, 0x61, 0x64
        /*00bd*/ 	.byte	0x64, 0x72, 0x20, 0x3e, 0x3e, 0x20, 0x31, 0x36, 0x29, 0x20, 0x2f, 0x20, 0x33, 0x32, 0x29, 0x20
        /*00cd*/ 	.byte	0x25, 0x20, 0x34, 0x29, 0x00
	.type		__unnamed_1,@object
	.size		__unnamed_1,(__unnamed_2 - __unnamed_1)
__unnamed_1:
        /*00d2*/ 	.byte	0x61, 0x75, 0x74, 0x6f, 0x20, 0x63, 0x75, 0x74, 0x65, 0x3a, 0x3a, 0x61, 0x73, 0x5f, 0x70, 0x6f
        /* <DEDUP_REMOVED lines=24> */
        /*0262*/ 	.byte	0x30, 0x34, 0x38, 0x3e, 0x3e, 0x3e, 0x3e, 0x5d, 0x00
	.type		__unnamed_2,@object
	.size		__unnamed_2,(.L_2 - __unnamed_2)
__unnamed_2:
        /* <DEDUP_REMOVED lines=45> */
        /*053b*/ 	.byte	0x3e, 0x3e, 0x3e, 0x5d, 0x00
.L_2:


//--------------------- .nv.shared._ZN7cutlass13device_kernelINS_4gemm6kernel13GemmUniversalIN4cute5tupleIJiiiiEEENS1_10collective13CollectiveMmaINS1_35MainloopSm100TmaUmmaWarpSpecializedILi4ELi2ELi4ENS5_IJNS4_1CILi8EEENSA_ILi1EEESC_EEEEENS5_IJNSA_ILi64EEENSA_ILi256EEENSA_ILi32EEEEEENS_10tfloat32_tENS5_IJlSC_lEEESJ_SK_NS4_8TiledMMAINS4_8MMA_AtomIJNS4_17SM100_MMA_TF32_SSISJ_SJ_fLi64ELi256ELNS4_4UMMA5MajorE0ELSP_0ELNSO_7ScaleInE0ELSQ_0EEEEEENS4_6LayoutINS5_IJSC_SC_SC_EEENS5_IJNSA_ILi0EEESV_SV_EEEEENS5_IJNS4_10UnderscoreESY_SY_EEEEENS4_13SM90_TMA_LOADENS4_14ComposedLayoutINS4_7SwizzleILi3ELi4ELi3EEENS4_18smem_ptr_flag_bitsILi32EEENST_INS5_IJSB_SH_EEENS5_IJSH_SC_EEEEEEEvNS4_8identityENS4_23SM90_TMA_LOAD_MULTICASTES1A_vS1B_EENS_8epilogue10collective18CollectiveEpilogueINS1E_23Sm100TmaWarpSpecializedILi4ELi2ELi16ELb1ELb0EEEJSI_NS5_IJNST_ISF_SC_EENST_ISH_SC_EEEEESJ_SK_SJ_SK_NS1E_6fusion15FusionCallbacksIS1I_NS1M_17LinearCombinationISJ_fSJ_fLNS_15FloatRoundStyleE2EEESI_S1L_JEEENS4_5SM1004TMEM4LOAD26SM100_TMEM_LOAD_16dp128b8xES11_S1A_NS4_17SM75_U32x4_LDSM_NENS4_14SM90_TMA_STOREES1A_NS4_17SM90_U32x4_STSM_NENS4_39AutoVectorizingCopyWithAssumedAlignmentILi128EEEEEEvvEEEEvNT_6ParamsE --------------------------
	.section	.nv.shared._ZN7cutlass13device_kernelINS_4gemm6kernel13GemmUniversalIN4cute5tupleIJiiiiEEENS1_10collective13CollectiveMmaINS1_35MainloopSm100TmaUmmaWarpSpecializedILi4ELi2ELi4ENS5_IJNS4_1CILi8EEENSA_ILi1EEESC_EEEEENS5_IJNSA_ILi64EEENSA_ILi256EEENSA_ILi32EEEEEENS_10tfloat32_tENS5_IJlSC_lEEESJ_SK_NS4_8TiledMMAINS4_8MMA_AtomIJNS4_17SM100_MMA_TF32_SSISJ_SJ_fLi64ELi256ELNS4_4UMMA5MajorE0ELSP_0ELNSO_7ScaleInE0ELSQ_0EEEEEENS4_6LayoutINS5_IJSC_SC_SC_EEENS5_IJNSA_ILi0EEESV_SV_EEEEENS5_IJNS4_10UnderscoreESY_SY_EEEEENS4_13SM90_TMA_LOADENS4_14ComposedLayoutINS4_7SwizzleILi3ELi4ELi3EEENS4_18smem_ptr_flag_bitsILi32EEENST_INS5_IJSB_SH_EEENS5_IJSH_SC_EEEEEEEvNS4_8identityENS4_23SM90_TMA_LOAD_MULTICASTES1A_vS1B_EENS_8epilogue10collective18CollectiveEpilogueINS1E_23Sm100TmaWarpSpecializedILi4ELi2ELi16ELb1ELb0EEEJSI_NS5_IJNST_ISF_SC_EENST_ISH_SC_EEEEESJ_SK_SJ_SK_NS1E_6fusion15FusionCallbacksIS1I_NS1M_17LinearCombinationISJ_fSJ_fLNS_15FloatRoundStyleE2EEESI_S1L_JEEENS4_5SM1004TMEM4LOAD26SM100_TMEM_LOAD_16dp128b8xES11_S1A_NS4_17SM75_U32x4_LDSM_NENS4_14SM90_TMA_STOREES1A_NS4_17SM90_U32x4_STSM_NENS4_39AutoVectorizingCopyWithAssumedAlignmentILi128EEEEEEvvEEEEvNT_6ParamsE,"aw",@nobits
	.sectionflags	@""
	.align	16
	.zero		1024


//--------------------- .nv.shared.reserved.0     --------------------------
	.section	.nv.shared.reserved.0,"aw",@nobits
	.weak		__nv_reservedSMEM_offset_0_alias
	.size		__nv_reservedSMEM_offset_0_alias, 0, 64
	.other		__nv_reservedSMEM_offset_0_alias,@"STO_CUDA_RESERVED_SHARED STV_DEFAULT"
__nv_reservedSMEM_offset_0_alias:
	.zero		0
.nv.shared.reserved.0:
	.zero		64
	.weak		__nv_reservedSMEM_tcgen05_partition
	.type		__nv_reservedSMEM_tcgen05_partition,@object
	.size		__nv_reservedSMEM_tcgen05_partition,(.L_0 - __nv_reservedSMEM_tcgen05_partition)
__nv_reservedSMEM_tcgen05_partition:
	.zero		32
.L_0:


//--------------------- .nv.global                --------------------------
	.section	.nv.global,"aw",@nobits
.nv.global:
	.type		_ZN40_INTERNAL_6ea72d27_4_k_cu_4392a092_325384cute1_E,@object
	.size		_ZN40_INTERNAL_6ea72d27_4_k_cu_4392a092_325384cute1_E,(_ZN40_INTERNAL_6ea72d27_4_k_cu_4392a092_325384cuda3std3__45__cpo6cbeginE - _ZN40_INTERNAL_6ea72d27_4_k_cu_4392a092_325384cute1_E)
_ZN40_INTERNAL_6ea72d27_4_k_cu_4392a092_325384cute1_E:
	.zero		1
	.type		_ZN40_INTERNAL_6ea72d27_4_k_cu_4392a092_325384cuda3std3__45__cpo6cbeginE,@object
	.size		_ZN40_INTERNAL_6ea72d27_4_k_cu_4392a092_325384cuda3std3__45__cpo6cbeginE,(_ZN40_INTERNAL_6ea72d27_4_k_cu_4392a092_325384cuda3std3__48in_placeE - _ZN40_INTERNAL_6ea72d27_4_k_cu_4392a092_325384cuda3std3__45__cpo6cbeginE)
_ZN40_INTERNAL_6ea72d27_4_k_cu_4392a092_325384cuda3std3__45__cpo6cbeginE:
	.zero		1
	.type		_ZN40_INTERNAL_6ea72d27_4_k_cu_4392a092_325384cuda3std3__48in_placeE,@object
	.size		_ZN40_INTERNAL_6ea72d27_4_k_cu_4392a092_325384cuda3std3__48in_placeE,(_ZN40_INTERNAL_6ea72d27_4_k_cu_4392a092_325384cuda3std6ranges3__45__cpo9iter_moveE - _ZN40_INTERNAL_6ea72d27_4_k_cu_4392a092_325384cuda3std3__48in_placeE)
_ZN40_INTERNAL_6ea72d27_4_k_cu_4392a092_325384cuda3std3__48in_placeE:
	.zero		1
	.type		_ZN40_INTERNAL_6ea72d27_4_k_cu_4392a092_325384cuda3std6ranges3__45__cpo9iter_moveE,@object
	.size		_ZN40_INTERNAL_6ea72d27_4_k_cu_4392a092_325384cuda3std6ranges3__45__cpo9iter_moveE,(_ZN40_INTERNAL_6ea72d27_4_k_cu_4392a092_325384cuda3std3__45__cpo5beginE - _ZN40_INTERNAL_6ea72d27_4_k_cu_4392a092_325384cuda3std6ranges3__45__cpo9iter_moveE)
_ZN40_INTERNAL_6ea72d27_4_k_cu_4392a092_325384cuda3std6ranges3__45__cpo9iter_moveE:
	.zero		1
	.type		_ZN40_INTERNAL_6ea72d27_4_k_cu_4392a092_325384cuda3std3__45__cpo5beginE,@object
	.size		_ZN40_INTERNAL_6ea72d27_4_k_cu_4392a092_325384cuda3std3__45__cpo5beginE,(_ZN40_INTERNAL_6ea72d27_4_k_cu_4392a092_325384cuda3std3__442_GLOBAL__N__6ea72d27_4_k_cu_4392a092_325386ignoreE - _ZN40_INTERNAL_6ea72d27_4_k_cu_4392a092_325384cuda3std3__45__cpo5beginE)
_ZN40_INTERNAL_6ea72d27_4_k_cu_4392a092_325384cuda3std3__45__cpo5beginE:
	.zero		1
	.type		_ZN40_INTERNAL_6ea72d27_4_k_cu_4392a092_325384cuda3std3__442_GLOBAL__N__6ea72d27_4_k_cu_4392a092_325386ignoreE,@object
	.size		_ZN40_INTERNAL_6ea72d27_4_k_cu_4392a092_325384cuda3std3__442_GLOBAL__N__6ea72d27_4_k_cu_4392a092_325386ignoreE,(_ZN40_INTERNAL_6ea72d27_4_k_cu_4392a092_325384cute7productE - _ZN40_INTERNAL_6ea72d27_4_k_cu_4392a092_325384cuda3std3__442_GLOBAL__N__6ea72d27_4_k_cu_4392a092_325386ignoreE)
_ZN40_INTERNAL_6ea72d27_4_k_cu_4392a092_325384cuda3std3__442_GLOBAL__N__6ea72d27_4_k_cu_4392a092_325386ignoreE:
	.zero		1
	.type		_ZN40_INTERNAL_6ea72d27_4_k_cu_4392a092_325384cute7productE,@object
	.size		_ZN40_INTERNAL_6ea72d27_4_k_cu_4392a092_325384cute7productE,(_ZN40_INTERNAL_6ea72d27_4_k_cu_4392a092_325384cuda3std3__45__cpo3endE - _ZN40_INTERNAL_6ea72d27_4_k_cu_4392a092_325384cute7productE)
_ZN40_INTERNAL_6ea72d27_4_k_cu_4392a092_325384cute7productE:
	.zero		1
	.type		_ZN40_INTERNAL_6ea72d27_4_k_cu_4392a092_325384cuda3std3__45__cpo3endE,@object
	.size		_ZN40_INTERNAL_6ea72d27_4_k_cu_4392a092_325384cuda3std3__45__cpo3endE,(_ZN40_INTERNAL_6ea72d27_4_k_cu_4392a092_325384cuda3std3__419piecewise_constructE - _ZN40_INTERNAL_6ea72d27_4_k_cu_4392a092_325384cuda3std3__45__cpo3endE)
_ZN40_INTERNAL_6ea72d27_4_k_cu_4392a092_325384cuda3std3__45__cpo3endE:
	.zero		1
	.type		_ZN40_INTERNAL_6ea72d27_4_k_cu_4392a092_325384cuda3std3__419piecewise_constructE,@object
	.size		_ZN40_INTERNAL_6ea72d27_4_k_cu_4392a092_325384cuda3std3__419piecewise_constructE,(_ZN40_INTERNAL_6ea72d27_4_k_cu_4392a092_325384cuda3std3__45__cpo4cendE - _ZN40_INTERNAL_6ea72d27_4_k_cu_4392a092_325384cuda3std3__419piecewise_constructE)
_ZN40_INTERNAL_6ea72d27_4_k_cu_4392a092_325384cuda3std3__419piecewise_constructE:
	.zero		1
	.type		_ZN40_INTERNAL_6ea72d27_4_k_cu_4392a092_325384cuda3std3__45__cpo4cendE,@object
	.size		_ZN40_INTERNAL_6ea72d27_4_k_cu_4392a092_325384cuda3std3__45__cpo4cendE,(_ZN40_INTERNAL_6ea72d27_4_k_cu_4392a092_325384cuda3std6ranges3__45__cpo4swapE - _ZN40_INTERNAL_6ea72d27_4_k_cu_4392a092_325384cuda3std3__45__cpo4cendE)
_ZN40_INTERNAL_6ea72d27_4_k_cu_4392a092_325384cuda3std3__45__cpo4cendE:
	.zero		1
	.type		_ZN40_INTERNAL_6ea72d27_4_k_cu_4392a092_325384cuda3std6ranges3__45__cpo4swapE,@object
	.size		_ZN40_INTERNAL_6ea72d27_4_k_cu_4392a092_325384cuda3std6ranges3__45__cpo4swapE,(.L_10 - _ZN40_INTERNAL_6ea72d27_4_k_cu_4392a092_325384cuda3std6ranges3__45__cpo4swapE)
_ZN40_INTERNAL_6ea72d27_4_k_cu_4392a092_325384cuda3std6ranges3__45__cpo4swapE:
	.zero		1
.L_10:


//--------------------- .nv.constant0._ZN7cutlass13device_kernelINS_4gemm6kernel13GemmUniversalIN4cute5tupleIJiiiiEEENS1_10collective13CollectiveMmaINS1_35MainloopSm100TmaUmmaWarpSpecializedILi4ELi2ELi4ENS5_IJNS4_1CILi8EEENSA_ILi1EEESC_EEEEENS5_IJNSA_ILi64EEENSA_ILi256EEENSA_ILi32EEEEEENS_10tfloat32_tENS5_IJlSC_lEEESJ_SK_NS4_8TiledMMAINS4_8MMA_AtomIJNS4_17SM100_MMA_TF32_SSISJ_SJ_fLi64ELi256ELNS4_4UMMA5MajorE0ELSP_0ELNSO_7ScaleInE0ELSQ_0EEEEEENS4_6LayoutINS5_IJSC_SC_SC_EEENS5_IJNSA_ILi0EEESV_SV_EEEEENS5_IJNS4_10UnderscoreESY_SY_EEEEENS4_13SM90_TMA_LOADENS4_14ComposedLayoutINS4_7SwizzleILi3ELi4ELi3EEENS4_18smem_ptr_flag_bitsILi32EEENST_INS5_IJSB_SH_EEENS5_IJSH_SC_EEEEEEEvNS4_8identityENS4_23SM90_TMA_LOAD_MULTICASTES1A_vS1B_EENS_8epilogue10collective18CollectiveEpilogueINS1E_23Sm100TmaWarpSpecializedILi4ELi2ELi16ELb1ELb0EEEJSI_NS5_IJNST_ISF_SC_EENST_ISH_SC_EEEEESJ_SK_SJ_SK_NS1E_6fusion15FusionCallbacksIS1I_NS1M_17LinearCombinationISJ_fSJ_fLNS_15FloatRoundStyleE2EEESI_S1L_JEEENS4_5SM1004TMEM4LOAD26SM100_TMEM_LOAD_16dp128b8xES11_S1A_NS4_17SM75_U32x4_LDSM_NENS4_14SM90_TMA_STOREES1A_NS4_17SM90_U32x4_STSM_NENS4_39AutoVectorizingCopyWithAssumedAlignmentILi128EEEEEEvvEEEEvNT_6ParamsE --------------------------
	.section	.nv.constant0._ZN7cutlass13device_kernelINS_4gemm6kernel13GemmUniversalIN4cute5tupleIJiiiiEEENS1_10collective13CollectiveMmaINS1_35MainloopSm100TmaUmmaWarpSpecializedILi4ELi2ELi4ENS5_IJNS4_1CILi8EEENSA_ILi1EEESC_EEEEENS5_IJNSA_ILi64EEENSA_ILi256EEENSA_ILi32EEEEEENS_10tfloat32_tENS5_IJlSC_lEEESJ_SK_NS4_8TiledMMAINS4_8MMA_AtomIJNS4_17SM100_MMA_TF32_SSISJ_SJ_fLi64ELi256ELNS4_4UMMA5MajorE0ELSP_0ELNSO_7ScaleInE0ELSQ_0EEEEEENS4_6LayoutINS5_IJSC_SC_SC_EEENS5_IJNSA_ILi0EEESV_SV_EEEEENS5_IJNS4_10UnderscoreESY_SY_EEEEENS4_13SM90_TMA_LOADENS4_14ComposedLayoutINS4_7SwizzleILi3ELi4ELi3EEENS4_18smem_ptr_flag_bitsILi32EEENST_INS5_IJSB_SH_EEENS5_IJSH_SC_EEEEEEEvNS4_8identityENS4_23SM90_TMA_LOAD_MULTICASTES1A_vS1B_EENS_8epilogue10collective18CollectiveEpilogueINS1E_23Sm100TmaWarpSpecializedILi4ELi2ELi16ELb1ELb0EEEJSI_NS5_IJNST_ISF_SC_EENST_ISH_SC_EEEEESJ_SK_SJ_SK_NS1E_6fusion15FusionCallbacksIS1I_NS1M_17LinearCombinationISJ_fSJ_fLNS_15FloatRoundStyleE2EEESI_S1L_JEEENS4_5SM1004TMEM4LOAD26SM100_TMEM_LOAD_16dp128b8xES11_S1A_NS4_17SM75_U32x4_LDSM_NENS4_14SM90_TMA_STOREES1A_NS4_17SM90_U32x4_STSM_NENS4_39AutoVectorizingCopyWithAssumedAlignmentILi128EEEEEEvvEEEEvNT_6ParamsE,"a",@progbits
	.sectionflags	@""
	.align	4
.nv.constant0._ZN7cutlass13device_kernelINS_4gemm6kernel13GemmUniversalIN4cute5tupleIJiiiiEEENS1_10collective13CollectiveMmaINS1_35MainloopSm100TmaUmmaWarpSpecializedILi4ELi2ELi4ENS5_IJNS4_1CILi8EEENSA_ILi1EEESC_EEEEENS5_IJNSA_ILi64EEENSA_ILi256EEENSA_ILi32EEEEEENS_10tfloat32_tENS5_IJlSC_lEEESJ_SK_NS4_8TiledMMAINS4_8MMA_AtomIJNS4_17SM100_MMA_TF32_SSISJ_SJ_fLi64ELi256ELNS4_4UMMA5MajorE0ELSP_0ELNSO_7ScaleInE0ELSQ_0EEEEEENS4_6LayoutINS5_IJSC_SC_SC_EEENS5_IJNSA_ILi0EEESV_SV_EEEEENS5_IJNS4_10UnderscoreESY_SY_EEEEENS4_13SM90_TMA_LOADENS4_14ComposedLayoutINS4_7SwizzleILi3ELi4ELi3EEENS4_18smem_ptr_flag_bitsILi32EEENST_INS5_IJSB_SH_EEENS5_IJSH_SC_EEEEEEEvNS4_8identityENS4_23SM90_TMA_LOAD_MULTICASTES1A_vS1B_EENS_8epilogue10collective18CollectiveEpilogueINS1E_23Sm100TmaWarpSpecializedILi4ELi2ELi16ELb1ELb0EEEJSI_NS5_IJNST_ISF_SC_EENST_ISH_SC_EEEEESJ_SK_SJ_SK_NS1E_6fusion15FusionCallbacksIS1I_NS1M_17LinearCombinationISJ_fSJ_fLNS_15FloatRoundStyleE2EEESI_S1L_JEEENS4_5SM1004TMEM4LOAD26SM100_TMEM_LOAD_16dp128b8xES11_S1A_NS4_17SM75_U32x4_LDSM_NENS4_14SM90_TMA_STOREES1A_NS4_17SM90_U32x4_STSM_NENS4_39AutoVectorizingCopyWithAssumedAlignmentILi128EEEEEEvvEEEEvNT_6ParamsE:
	.zero		2944


//--------------------- SYMBOLS --------------------------

	.type		.nv.reservedSmem.offset0,@object
	.size		.nv.reservedSmem.offset0,0x4
	.type		.nv.reservedSmem.cap,@object
	.size		.nv.reservedSmem.cap,0x4
	.type		__assertfail,@function
